//
// Generated by NVIDIA NVVM Compiler
//
// Compiler Build ID: CL-36424714
// Cuda compilation tools, release 13.0, V13.0.88
// Based on NVVM 20.0.0
//

.version 9.0
.target sm_100
.address_size 64

	// .globl	_Z12matVecKernelPKfS0_Pfi

.visible .entry _Z12matVecKernelPKfS0_Pfi(
	.param .u64 .ptr .align 1 _Z12matVecKernelPKfS0_Pfi_param_0,
	.param .u64 .ptr .align 1 _Z12matVecKernelPKfS0_Pfi_param_1,
	.param .u64 .ptr .align 1 _Z12matVecKernelPKfS0_Pfi_param_2,
	.param .u32 _Z12matVecKernelPKfS0_Pfi_param_3
)
{
	.reg .pred 	%p<11>;
	.reg .b32 	%r<37>;
	.reg .b32 	%f<112>;
	.reg .b64 	%rd<31>;

	ld.param.u64 	%rd11, [_Z12matVecKernelPKfS0_Pfi_param_0];
	ld.param.u64 	%rd12, [_Z12matVecKernelPKfS0_Pfi_param_1];
	ld.param.u64 	%rd10, [_Z12matVecKernelPKfS0_Pfi_param_2];
	ld.param.u32 	%r23, [_Z12matVecKernelPKfS0_Pfi_param_3];
	cvta.to.global.u64 	%rd1, %rd12;
	cvta.to.global.u64 	%rd2, %rd11;
	mov.u32 	%r24, %ctaid.x;
	mov.u32 	%r25, %ntid.x;
	mov.u32 	%r26, %tid.x;
	mad.lo.s32 	%r1, %r24, %r25, %r26;
	setp.ge.s32 	%p1, %r1, %r23;
	@%p1 bra 	$L__BB0_15;
	mul.lo.s32 	%r2, %r23, %r1;
	setp.lt.s32 	%p2, %r23, 1;
	mov.f32 	%f111, 0f00000000;
	@%p2 bra 	$L__BB0_14;
	and.b32  	%r3, %r23, 15;
	setp.lt.u32 	%p3, %r23, 16;
	mov.f32 	%f111, 0f00000000;
	mov.b32 	%r33, 0;
	@%p3 bra 	$L__BB0_5;
	and.b32  	%r33, %r23, 2147483632;
	neg.s32 	%r31, %r33;
	add.s64 	%rd3, %rd2, 32;
	add.s64 	%rd29, %rd1, 32;
	mov.f32 	%f111, 0f00000000;
	mov.u32 	%r30, %r2;
$L__BB0_4:
	.pragma "nounroll";
	mul.wide.s32 	%rd13, %r30, 4;
	add.s64 	%rd14, %rd3, %rd13;
	ld.global.f32 	%f18, [%rd14+-32];
	ld.global.f32 	%f19, [%rd29+-32];
	fma.rn.f32 	%f20, %f18, %f19, %f111;
	ld.global.f32 	%f21, [%rd14+-28];
	ld.global.f32 	%f22, [%rd29+-28];
	fma.rn.f32 	%f23, %f21, %f22, %f20;
	ld.global.f32 	%f24, [%rd14+-24];
	ld.global.f32 	%f25, [%rd29+-24];
	fma.rn.f32 	%f26, %f24, %f25, %f23;
	ld.global.f32 	%f27, [%rd14+-20];
	ld.global.f32 	%f28, [%rd29+-20];
	fma.rn.f32 	%f29, %f27, %f28, %f26;
	ld.global.f32 	%f30, [%rd14+-16];
	ld.global.f32 	%f31, [%rd29+-16];
	fma.rn.f32 	%f32, %f30, %f31, %f29;
	ld.global.f32 	%f33, [%rd14+-12];
	ld.global.f32 	%f34, [%rd29+-12];
	fma.rn.f32 	%f35, %f33, %f34, %f32;
	ld.global.f32 	%f36, [%rd14+-8];
	ld.global.f32 	%f37, [%rd29+-8];
	fma.rn.f32 	%f38, %f36, %f37, %f35;
	ld.global.f32 	%f39, [%rd14+-4];
	ld.global.f32 	%f40, [%rd29+-4];
	fma.rn.f32 	%f41, %f39, %f40, %f38;
	ld.global.f32 	%f42, [%rd14];
	ld.global.f32 	%f43, [%rd29];
	fma.rn.f32 	%f44, %f42, %f43, %f41;
	ld.global.f32 	%f45, [%rd14+4];
	ld.global.f32 	%f46, [%rd29+4];
	fma.rn.f32 	%f47, %f45, %f46, %f44;
	ld.global.f32 	%f48, [%rd14+8];
	ld.global.f32 	%f49, [%rd29+8];
	fma.rn.f32 	%f50, %f48, %f49, %f47;
	ld.global.f32 	%f51, [%rd14+12];
	ld.global.f32 	%f52, [%rd29+12];
	fma.rn.f32 	%f53, %f51, %f52, %f50;
	ld.global.f32 	%f54, [%rd14+16];
	ld.global.f32 	%f55, [%rd29+16];
	fma.rn.f32 	%f56, %f54, %f55, %f53;
	ld.global.f32 	%f57, [%rd14+20];
	ld.global.f32 	%f58, [%rd29+20];
	fma.rn.f32 	%f59, %f57, %f58, %f56;
	ld.global.f32 	%f60, [%rd14+24];
	ld.global.f32 	%f61, [%rd29+24];
	fma.rn.f32 	%f62, %f60, %f61, %f59;
	ld.global.f32 	%f63, [%rd14+28];
	ld.global.f32 	%f64, [%rd29+28];
	fma.rn.f32 	%f111, %f63, %f64, %f62;
	add.s32 	%r31, %r31, 16;
	add.s32 	%r30, %r30, 16;
	add.s64 	%rd29, %rd29, 64;
	setp.ne.s32 	%p4, %r31, 0;
	@%p4 bra 	$L__BB0_4;
$L__BB0_5:
	setp.eq.s32 	%p5, %r3, 0;
	@%p5 bra 	$L__BB0_14;
	and.b32  	%r11, %r23, 7;
	setp.lt.u32 	%p6, %r3, 8;
	@%p6 bra 	$L__BB0_8;
	add.s32 	%r28, %r33, %r2;
	mul.wide.s32 	%rd15, %r28, 4;
	add.s64 	%rd16, %rd2, %rd15;
	ld.global.f32 	%f66, [%rd16];
	mul.wide.u32 	%rd17, %r33, 4;
	add.s64 	%rd18, %rd1, %rd17;
	ld.global.f32 	%f67, [%rd18];
	fma.rn.f32 	%f68, %f66, %f67, %f111;
	ld.global.f32 	%f69, [%rd16+4];
	ld.global.f32 	%f70, [%rd18+4];
	fma.rn.f32 	%f71, %f69, %f70, %f68;
	ld.global.f32 	%f72, [%rd16+8];
	ld.global.f32 	%f73, [%rd18+8];
	fma.rn.f32 	%f74, %f72, %f73, %f71;
	ld.global.f32 	%f75, [%rd16+12];
	ld.global.f32 	%f76, [%rd18+12];
	fma.rn.f32 	%f77, %f75, %f76, %f74;
	ld.global.f32 	%f78, [%rd16+16];
	ld.global.f32 	%f79, [%rd18+16];
	fma.rn.f32 	%f80, %f78, %f79, %f77;
	ld.global.f32 	%f81, [%rd16+20];
	ld.global.f32 	%f82, [%rd18+20];
	fma.rn.f32 	%f83, %f81, %f82, %f80;
	ld.global.f32 	%f84, [%rd16+24];
	ld.global.f32 	%f85, [%rd18+24];
	fma.rn.f32 	%f86, %f84, %f85, %f83;
	ld.global.f32 	%f87, [%rd16+28];
	ld.global.f32 	%f88, [%rd18+28];
	fma.rn.f32 	%f111, %f87, %f88, %f86;
	add.s32 	%r33, %r33, 8;
$L__BB0_8:
	setp.eq.s32 	%p7, %r11, 0;
	@%p7 bra 	$L__BB0_14;
	and.b32  	%r14, %r23, 3;
	setp.lt.u32 	%p8, %r11, 4;
	@%p8 bra 	$L__BB0_11;
	add.s32 	%r29, %r33, %r2;
	mul.wide.s32 	%rd19, %r29, 4;
	add.s64 	%rd20, %rd2, %rd19;
	ld.global.f32 	%f90, [%rd20];
	mul.wide.u32 	%rd21, %r33, 4;
	add.s64 	%rd22, %rd1, %rd21;
	ld.global.f32 	%f91, [%rd22];
	fma.rn.f32 	%f92, %f90, %f91, %f111;
	ld.global.f32 	%f93, [%rd20+4];
	ld.global.f32 	%f94, [%rd22+4];
	fma.rn.f32 	%f95, %f93, %f94, %f92;
	ld.global.f32 	%f96, [%rd20+8];
	ld.global.f32 	%f97, [%rd22+8];
	fma.rn.f32 	%f98, %f96, %f97, %f95;
	ld.global.f32 	%f99, [%rd20+12];
	ld.global.f32 	%f100, [%rd22+12];
	fma.rn.f32 	%f111, %f99, %f100, %f98;
	add.s32 	%r33, %r33, 4;
$L__BB0_11:
	setp.eq.s32 	%p9, %r14, 0;
	@%p9 bra 	$L__BB0_14;
	mul.wide.u32 	%rd23, %r33, 4;
	add.s64 	%rd30, %rd1, %rd23;
	add.s32 	%r36, %r33, %r2;
	neg.s32 	%r35, %r14;
$L__BB0_13:
	.pragma "nounroll";
	mul.wide.s32 	%rd24, %r36, 4;
	add.s64 	%rd25, %rd2, %rd24;
	ld.global.f32 	%f101, [%rd25];
	ld.global.f32 	%f102, [%rd30];
	fma.rn.f32 	%f111, %f101, %f102, %f111;
	add.s64 	%rd30, %rd30, 4;
	add.s32 	%r36, %r36, 1;
	add.s32 	%r35, %r35, 1;
	setp.ne.s32 	%p10, %r35, 0;
	@%p10 bra 	$L__BB0_13;
$L__BB0_14:
	cvta.to.global.u64 	%rd26, %rd10;
	mul.wide.s32 	%rd27, %r1, 4;
	add.s64 	%rd28, %rd26, %rd27;
	st.global.f32 	[%rd28], %f111;
$L__BB0_15:
	ret;

}
	// .globl	_Z12jacobiKernelPKfS0_S0_Pfi
.visible .entry _Z12jacobiKernelPKfS0_S0_Pfi(
	.param .u64 .ptr .align 1 _Z12jacobiKernelPKfS0_S0_Pfi_param_0,
	.param .u64 .ptr .align 1 _Z12jacobiKernelPKfS0_S0_Pfi_param_1,
	.param .u64 .ptr .align 1 _Z12jacobiKernelPKfS0_S0_Pfi_param_2,
	.param .u64 .ptr .align 1 _Z12jacobiKernelPKfS0_S0_Pfi_param_3,
	.param .u32 _Z12jacobiKernelPKfS0_S0_Pfi_param_4
)
{
	.reg .pred 	%p<22>;
	.reg .b32 	%r<82>;
	.reg .b32 	%f<231>;
	.reg .b64 	%rd<64>;

	ld.param.u64 	%rd19, [_Z12jacobiKernelPKfS0_S0_Pfi_param_0];
	ld.param.u64 	%rd17, [_Z12jacobiKernelPKfS0_S0_Pfi_param_1];
	ld.param.u64 	%rd20, [_Z12jacobiKernelPKfS0_S0_Pfi_param_2];
	ld.param.u64 	%rd18, [_Z12jacobiKernelPKfS0_S0_Pfi_param_3];
	ld.param.u32 	%r50, [_Z12jacobiKernelPKfS0_S0_Pfi_param_4];
	cvta.to.global.u64 	%rd1, %rd20;
	cvta.to.global.u64 	%rd2, %rd19;
	mov.u32 	%r51, %ctaid.x;
	mov.u32 	%r52, %ntid.x;
	mov.u32 	%r53, %tid.x;
	mad.lo.s32 	%r1, %r51, %r52, %r53;
	setp.ge.s32 	%p1, %r1, %r50;
	@%p1 bra 	$L__BB1_32;
	mul.lo.s32 	%r2, %r50, %r1;
	setp.lt.s32 	%p2, %r1, 1;
	mov.f32 	%f219, 0f00000000;
	mov.b32 	%r77, 0;
	@%p2 bra 	$L__BB1_14;
	min.s32 	%r56, %r1, %r50;
	max.s32 	%r77, %r56, 1;
	and.b32  	%r4, %r77, 15;
	setp.lt.s32 	%p3, %r56, 16;
	mov.f32 	%f219, 0f00000000;
	mov.b32 	%r68, 0;
	@%p3 bra 	$L__BB1_5;
	and.b32  	%r68, %r77, 2147483632;
	neg.s32 	%r66, %r68;
	add.s64 	%rd3, %rd2, 32;
	add.s64 	%rd60, %rd1, 32;
	mov.f32 	%f219, 0f00000000;
	mov.u32 	%r65, %r2;
$L__BB1_4:
	.pragma "nounroll";
	mul.wide.s32 	%rd21, %r65, 4;
	add.s64 	%rd22, %rd3, %rd21;
	ld.global.f32 	%f34, [%rd22+-32];
	ld.global.f32 	%f35, [%rd60+-32];
	fma.rn.f32 	%f36, %f34, %f35, %f219;
	ld.global.f32 	%f37, [%rd22+-28];
	ld.global.f32 	%f38, [%rd60+-28];
	fma.rn.f32 	%f39, %f37, %f38, %f36;
	ld.global.f32 	%f40, [%rd22+-24];
	ld.global.f32 	%f41, [%rd60+-24];
	fma.rn.f32 	%f42, %f40, %f41, %f39;
	ld.global.f32 	%f43, [%rd22+-20];
	ld.global.f32 	%f44, [%rd60+-20];
	fma.rn.f32 	%f45, %f43, %f44, %f42;
	ld.global.f32 	%f46, [%rd22+-16];
	ld.global.f32 	%f47, [%rd60+-16];
	fma.rn.f32 	%f48, %f46, %f47, %f45;
	ld.global.f32 	%f49, [%rd22+-12];
	ld.global.f32 	%f50, [%rd60+-12];
	fma.rn.f32 	%f51, %f49, %f50, %f48;
	ld.global.f32 	%f52, [%rd22+-8];
	ld.global.f32 	%f53, [%rd60+-8];
	fma.rn.f32 	%f54, %f52, %f53, %f51;
	ld.global.f32 	%f55, [%rd22+-4];
	ld.global.f32 	%f56, [%rd60+-4];
	fma.rn.f32 	%f57, %f55, %f56, %f54;
	ld.global.f32 	%f58, [%rd22];
	ld.global.f32 	%f59, [%rd60];
	fma.rn.f32 	%f60, %f58, %f59, %f57;
	ld.global.f32 	%f61, [%rd22+4];
	ld.global.f32 	%f62, [%rd60+4];
	fma.rn.f32 	%f63, %f61, %f62, %f60;
	ld.global.f32 	%f64, [%rd22+8];
	ld.global.f32 	%f65, [%rd60+8];
	fma.rn.f32 	%f66, %f64, %f65, %f63;
	ld.global.f32 	%f67, [%rd22+12];
	ld.global.f32 	%f68, [%rd60+12];
	fma.rn.f32 	%f69, %f67, %f68, %f66;
	ld.global.f32 	%f70, [%rd22+16];
	ld.global.f32 	%f71, [%rd60+16];
	fma.rn.f32 	%f72, %f70, %f71, %f69;
	ld.global.f32 	%f73, [%rd22+20];
	ld.global.f32 	%f74, [%rd60+20];
	fma.rn.f32 	%f75, %f73, %f74, %f72;
	ld.global.f32 	%f76, [%rd22+24];
	ld.global.f32 	%f77, [%rd60+24];
	fma.rn.f32 	%f78, %f76, %f77, %f75;
	ld.global.f32 	%f79, [%rd22+28];
	ld.global.f32 	%f80, [%rd60+28];
	fma.rn.f32 	%f219, %f79, %f80, %f78;
	add.s32 	%r66, %r66, 16;
	add.s32 	%r65, %r65, 16;
	add.s64 	%rd60, %rd60, 64;
	setp.ne.s32 	%p4, %r66, 0;
	@%p4 bra 	$L__BB1_4;
$L__BB1_5:
	setp.eq.s32 	%p5, %r4, 0;
	@%p5 bra 	$L__BB1_14;
	and.b32  	%r12, %r77, 7;
	setp.lt.u32 	%p6, %r4, 8;
	@%p6 bra 	$L__BB1_8;
	add.s32 	%r57, %r68, %r2;
	mul.wide.s32 	%rd23, %r57, 4;
	add.s64 	%rd24, %rd2, %rd23;
	ld.global.f32 	%f82, [%rd24];
	mul.wide.u32 	%rd25, %r68, 4;
	add.s64 	%rd26, %rd1, %rd25;
	ld.global.f32 	%f83, [%rd26];
	fma.rn.f32 	%f84, %f82, %f83, %f219;
	ld.global.f32 	%f85, [%rd24+4];
	ld.global.f32 	%f86, [%rd26+4];
	fma.rn.f32 	%f87, %f85, %f86, %f84;
	ld.global.f32 	%f88, [%rd24+8];
	ld.global.f32 	%f89, [%rd26+8];
	fma.rn.f32 	%f90, %f88, %f89, %f87;
	ld.global.f32 	%f91, [%rd24+12];
	ld.global.f32 	%f92, [%rd26+12];
	fma.rn.f32 	%f93, %f91, %f92, %f90;
	ld.global.f32 	%f94, [%rd24+16];
	ld.global.f32 	%f95, [%rd26+16];
	fma.rn.f32 	%f96, %f94, %f95, %f93;
	ld.global.f32 	%f97, [%rd24+20];
	ld.global.f32 	%f98, [%rd26+20];
	fma.rn.f32 	%f99, %f97, %f98, %f96;
	ld.global.f32 	%f100, [%rd24+24];
	ld.global.f32 	%f101, [%rd26+24];
	fma.rn.f32 	%f102, %f100, %f101, %f99;
	ld.global.f32 	%f103, [%rd24+28];
	ld.global.f32 	%f104, [%rd26+28];
	fma.rn.f32 	%f219, %f103, %f104, %f102;
	add.s32 	%r68, %r68, 8;
$L__BB1_8:
	setp.eq.s32 	%p7, %r12, 0;
	@%p7 bra 	$L__BB1_14;
	and.b32  	%r15, %r77, 3;
	setp.lt.u32 	%p8, %r12, 4;
	@%p8 bra 	$L__BB1_11;
	add.s32 	%r58, %r68, %r2;
	mul.wide.s32 	%rd27, %r58, 4;
	add.s64 	%rd28, %rd2, %rd27;
	ld.global.f32 	%f106, [%rd28];
	mul.wide.u32 	%rd29, %r68, 4;
	add.s64 	%rd30, %rd1, %rd29;
	ld.global.f32 	%f107, [%rd30];
	fma.rn.f32 	%f108, %f106, %f107, %f219;
	ld.global.f32 	%f109, [%rd28+4];
	ld.global.f32 	%f110, [%rd30+4];
	fma.rn.f32 	%f111, %f109, %f110, %f108;
	ld.global.f32 	%f112, [%rd28+8];
	ld.global.f32 	%f113, [%rd30+8];
	fma.rn.f32 	%f114, %f112, %f113, %f111;
	ld.global.f32 	%f115, [%rd28+12];
	ld.global.f32 	%f116, [%rd30+12];
	fma.rn.f32 	%f219, %f115, %f116, %f114;
	add.s32 	%r68, %r68, 4;
$L__BB1_11:
	setp.eq.s32 	%p9, %r15, 0;
	@%p9 bra 	$L__BB1_14;
	mul.wide.u32 	%rd31, %r68, 4;
	add.s64 	%rd61, %rd1, %rd31;
	add.s32 	%r71, %r68, %r2;
	neg.s32 	%r70, %r15;
$L__BB1_13:
	.pragma "nounroll";
	mul.wide.s32 	%rd32, %r71, 4;
	add.s64 	%rd33, %rd2, %rd32;
	ld.global.f32 	%f117, [%rd33];
	ld.global.f32 	%f118, [%rd61];
	fma.rn.f32 	%f219, %f117, %f118, %f219;
	add.s64 	%rd61, %rd61, 4;
	add.s32 	%r71, %r71, 1;
	add.s32 	%r70, %r70, 1;
	setp.ne.s32 	%p10, %r70, 0;
	@%p10 bra 	$L__BB1_13;
$L__BB1_14:
	setp.ge.s32 	%p11, %r77, %r50;
	@%p11 bra 	$L__BB1_18;
	setp.eq.s32 	%p12, %r77, %r1;
	@%p12 bra 	$L__BB1_17;
	add.s32 	%r59, %r77, %r2;
	mul.wide.s32 	%rd34, %r59, 4;
	add.s64 	%rd35, %rd2, %rd34;
	ld.global.f32 	%f119, [%rd35];
	mul.wide.u32 	%rd36, %r77, 4;
	add.s64 	%rd37, %rd1, %rd36;
	ld.global.f32 	%f120, [%rd37];
	fma.rn.f32 	%f219, %f119, %f120, %f219;
$L__BB1_17:
	add.s32 	%r77, %r77, 1;
$L__BB1_18:
	setp.ge.s32 	%p13, %r77, %r50;
	@%p13 bra 	$L__BB1_31;
	sub.s32 	%r27, %r50, %r77;
	and.b32  	%r28, %r27, 15;
	sub.s32 	%r60, %r77, %r50;
	setp.gt.u32 	%p14, %r60, -16;
	@%p14 bra 	$L__BB1_22;
	and.b32  	%r61, %r27, -16;
	neg.s32 	%r75, %r61;
	add.s64 	%rd10, %rd2, 32;
	add.s32 	%r74, %r77, %r2;
	mul.wide.u32 	%rd38, %r77, 4;
	add.s64 	%rd39, %rd38, %rd1;
	add.s64 	%rd62, %rd39, 32;
$L__BB1_21:
	.pragma "nounroll";
	mul.wide.s32 	%rd40, %r74, 4;
	add.s64 	%rd41, %rd10, %rd40;
	ld.global.f32 	%f122, [%rd41+-32];
	ld.global.f32 	%f123, [%rd62+-32];
	fma.rn.f32 	%f124, %f122, %f123, %f219;
	ld.global.f32 	%f125, [%rd41+-28];
	ld.global.f32 	%f126, [%rd62+-28];
	fma.rn.f32 	%f127, %f125, %f126, %f124;
	ld.global.f32 	%f128, [%rd41+-24];
	ld.global.f32 	%f129, [%rd62+-24];
	fma.rn.f32 	%f130, %f128, %f129, %f127;
	ld.global.f32 	%f131, [%rd41+-20];
	ld.global.f32 	%f132, [%rd62+-20];
	fma.rn.f32 	%f133, %f131, %f132, %f130;
	ld.global.f32 	%f134, [%rd41+-16];
	ld.global.f32 	%f135, [%rd62+-16];
	fma.rn.f32 	%f136, %f134, %f135, %f133;
	ld.global.f32 	%f137, [%rd41+-12];
	ld.global.f32 	%f138, [%rd62+-12];
	fma.rn.f32 	%f139, %f137, %f138, %f136;
	ld.global.f32 	%f140, [%rd41+-8];
	ld.global.f32 	%f141, [%rd62+-8];
	fma.rn.f32 	%f142, %f140, %f141, %f139;
	ld.global.f32 	%f143, [%rd41+-4];
	ld.global.f32 	%f144, [%rd62+-4];
	fma.rn.f32 	%f145, %f143, %f144, %f142;
	ld.global.f32 	%f146, [%rd41];
	ld.global.f32 	%f147, [%rd62];
	fma.rn.f32 	%f148, %f146, %f147, %f145;
	ld.global.f32 	%f149, [%rd41+4];
	ld.global.f32 	%f150, [%rd62+4];
	fma.rn.f32 	%f151, %f149, %f150, %f148;
	ld.global.f32 	%f152, [%rd41+8];
	ld.global.f32 	%f153, [%rd62+8];
	fma.rn.f32 	%f154, %f152, %f153, %f151;
	ld.global.f32 	%f155, [%rd41+12];
	ld.global.f32 	%f156, [%rd62+12];
	fma.rn.f32 	%f157, %f155, %f156, %f154;
	ld.global.f32 	%f158, [%rd41+16];
	ld.global.f32 	%f159, [%rd62+16];
	fma.rn.f32 	%f160, %f158, %f159, %f157;
	ld.global.f32 	%f161, [%rd41+20];
	ld.global.f32 	%f162, [%rd62+20];
	fma.rn.f32 	%f163, %f161, %f162, %f160;
	ld.global.f32 	%f164, [%rd41+24];
	ld.global.f32 	%f165, [%rd62+24];
	fma.rn.f32 	%f166, %f164, %f165, %f163;
	ld.global.f32 	%f167, [%rd41+28];
	ld.global.f32 	%f168, [%rd62+28];
	fma.rn.f32 	%f219, %f167, %f168, %f166;
	add.s32 	%r77, %r77, 16;
	add.s32 	%r75, %r75, 16;
	add.s32 	%r74, %r74, 16;
	add.s64 	%rd62, %rd62, 64;
	setp.ne.s32 	%p15, %r75, 0;
	@%p15 bra 	$L__BB1_21;
$L__BB1_22:
	setp.eq.s32 	%p16, %r28, 0;
	@%p16 bra 	$L__BB1_31;
	and.b32  	%r38, %r27, 7;
	setp.lt.u32 	%p17, %r28, 8;
	@%p17 bra 	$L__BB1_25;
	add.s32 	%r62, %r77, %r2;
	mul.wide.s32 	%rd42, %r62, 4;
	add.s64 	%rd43, %rd2, %rd42;
	ld.global.f32 	%f170, [%rd43];
	mul.wide.u32 	%rd44, %r77, 4;
	add.s64 	%rd45, %rd1, %rd44;
	ld.global.f32 	%f171, [%rd45];
	fma.rn.f32 	%f172, %f170, %f171, %f219;
	ld.global.f32 	%f173, [%rd43+4];
	ld.global.f32 	%f174, [%rd45+4];
	fma.rn.f32 	%f175, %f173, %f174, %f172;
	ld.global.f32 	%f176, [%rd43+8];
	ld.global.f32 	%f177, [%rd45+8];
	fma.rn.f32 	%f178, %f176, %f177, %f175;
	ld.global.f32 	%f179, [%rd43+12];
	ld.global.f32 	%f180, [%rd45+12];
	fma.rn.f32 	%f181, %f179, %f180, %f178;
	ld.global.f32 	%f182, [%rd43+16];
	ld.global.f32 	%f183, [%rd45+16];
	fma.rn.f32 	%f184, %f182, %f183, %f181;
	ld.global.f32 	%f185, [%rd43+20];
	ld.global.f32 	%f186, [%rd45+20];
	fma.rn.f32 	%f187, %f185, %f186, %f184;
	ld.global.f32 	%f188, [%rd43+24];
	ld.global.f32 	%f189, [%rd45+24];
	fma.rn.f32 	%f190, %f188, %f189, %f187;
	ld.global.f32 	%f191, [%rd43+28];
	ld.global.f32 	%f192, [%rd45+28];
	fma.rn.f32 	%f219, %f191, %f192, %f190;
	add.s32 	%r77, %r77, 8;
$L__BB1_25:
	setp.eq.s32 	%p18, %r38, 0;
	@%p18 bra 	$L__BB1_31;
	and.b32  	%r41, %r27, 3;
	setp.lt.u32 	%p19, %r38, 4;
	@%p19 bra 	$L__BB1_28;
	add.s32 	%r63, %r77, %r2;
	mul.wide.s32 	%rd46, %r63, 4;
	add.s64 	%rd47, %rd2, %rd46;
	ld.global.f32 	%f194, [%rd47];
	mul.wide.u32 	%rd48, %r77, 4;
	add.s64 	%rd49, %rd1, %rd48;
	ld.global.f32 	%f195, [%rd49];
	fma.rn.f32 	%f196, %f194, %f195, %f219;
	ld.global.f32 	%f197, [%rd47+4];
	ld.global.f32 	%f198, [%rd49+4];
	fma.rn.f32 	%f199, %f197, %f198, %f196;
	ld.global.f32 	%f200, [%rd47+8];
	ld.global.f32 	%f201, [%rd49+8];
	fma.rn.f32 	%f202, %f200, %f201, %f199;
	ld.global.f32 	%f203, [%rd47+12];
	ld.global.f32 	%f204, [%rd49+12];
	fma.rn.f32 	%f219, %f203, %f204, %f202;
	add.s32 	%r77, %r77, 4;
$L__BB1_28:
	setp.eq.s32 	%p20, %r41, 0;
	@%p20 bra 	$L__BB1_31;
	mul.wide.u32 	%rd50, %r77, 4;
	add.s64 	%rd63, %rd1, %rd50;
	add.s32 	%r81, %r77, %r2;
	neg.s32 	%r80, %r41;
$L__BB1_30:
	.pragma "nounroll";
	mul.wide.s32 	%rd51, %r81, 4;
	add.s64 	%rd52, %rd2, %rd51;
	ld.global.f32 	%f205, [%rd52];
	ld.global.f32 	%f206, [%rd63];
	fma.rn.f32 	%f219, %f205, %f206, %f219;
	add.s64 	%rd63, %rd63, 4;
	add.s32 	%r81, %r81, 1;
	add.s32 	%r80, %r80, 1;
	setp.ne.s32 	%p21, %r80, 0;
	@%p21 bra 	$L__BB1_30;
$L__BB1_31:
	cvta.to.global.u64 	%rd53, %rd17;
	mul.wide.s32 	%rd54, %r1, 4;
	add.s64 	%rd55, %rd53, %rd54;
	ld.global.f32 	%f207, [%rd55];
	sub.f32 	%f208, %f207, %f219;
	add.s32 	%r64, %r2, %r1;
	mul.wide.s32 	%rd56, %r64, 4;
	add.s64 	%rd57, %rd2, %rd56;
	ld.global.f32 	%f209, [%rd57];
	div.rn.f32 	%f210, %f208, %f209;
	cvta.to.global.u64 	%rd58, %rd18;
	add.s64 	%rd59, %rd58, %rd54;
	st.global.f32 	[%rd59], %f210;
$L__BB1_32:
	ret;

}


// ===== COMPILED SASS (sm_100) =====

	.target	sm_100

	.elftype	@"ET_EXEC"


//--------------------- .note.nv.tkinfo           --------------------------
	.section	.note.nv.tkinfo,"",@"SHT_NOTE"
	.sectionflags	@"SHF_NOTE_NV_TKINFO"
	.tkinfo
        /*0018*/ 	.word	0x00000002
        /*0030*/ 	.string	""
        /*0030*/ 	.string	"ptxas"
        /*0030*/ 	.string	"Cuda compilation tools, release 13.0, V13.0.88"
        /*0030*/ 	.string	"Build cuda_13.0.r13.0/compiler.36424714_0"
        /*0030*/ 	.string	"-arch sm_100 -m 64 "



//--------------------- .note.nv.cuinfo           --------------------------
	.section	.note.nv.cuinfo,"",@"SHT_NOTE"
	.sectionflags	@"SHF_NOTE_NV_CUINFO"
        /*0018*/ 	.short	0x0002
        /*001a*/ 	.short	0x0064
        /*001c*/ 	.short	0x0082
	.zero		2


//--------------------- .nv.info                  --------------------------
	.section	.nv.info,"",@"SHT_CUDA_INFO"
	.align	4


	//----- nvinfo : EIATTR_REGCOUNT
	.align		4
        /*0000*/ 	.byte	0x04, 0x2f
        /*0002*/ 	.short	(.L_1 - .L_0)
	.align		4
.L_0:
        /*0004*/ 	.word	index@(_Z12matVecKernelPKfS0_Pfi)
        /*0008*/ 	.word	0x0000001e


	//----- nvinfo : EIATTR_FRAME_SIZE
	.align		4
.L_1:
        /*000c*/ 	.byte	0x04, 0x11
        /*000e*/ 	.short	(.L_3 - .L_2)
	.align		4
.L_2:
        /*0010*/ 	.word	index@(_Z12matVecKernelPKfS0_Pfi)
        /*0014*/ 	.word	0x00000000


	//----- nvinfo : EIATTR_REGCOUNT
	.align		4
.L_3:
        /*0018*/ 	.byte	0x04, 0x2f
        /*001a*/ 	.short	(.L_5 - .L_4)
	.align		4
.L_4:
        /*001c*/ 	.word	index@(_Z12jacobiKernelPKfS0_S0_Pfi)
        /*0020*/ 	.word	0x00000020


	//----- nvinfo : EIATTR_FRAME_SIZE
	.align		4
.L_5:
        /*0024*/ 	.byte	0x04, 0x11
        /*0026*/ 	.short	(.L_7 - .L_6)
	.align		4
.L_6:
        /*0028*/ 	.word	index@($__internal_0_$__cuda_sm3x_div_rn_noftz_f32_slowpath)
        /*002c*/ 	.word	0x00000000


	//----- nvinfo : EIATTR_FRAME_SIZE
	.align		4
.L_7:
        /*0030*/ 	.byte	0x04, 0x11
        /*0032*/ 	.short	(.L_9 - .L_8)
	.align		4
.L_8:
        /*0034*/ 	.word	index@(_Z12jacobiKernelPKfS0_S0_Pfi)
        /*0038*/ 	.word	0x00000000


	//----- nvinfo : EIATTR_MIN_STACK_SIZE
	.align		4
.L_9:
        /*003c*/ 	.byte	0x04, 0x12
        /*003e*/ 	.short	(.L_11 - .L_10)
	.align		4
.L_10:
        /*0040*/ 	.word	index@(_Z12jacobiKernelPKfS0_S0_Pfi)
        /*0044*/ 	.word	0x00000000


	//----- nvinfo : EIATTR_MIN_STACK_SIZE
	.align		4
.L_11:
        /*0048*/ 	.byte	0x04, 0x12
        /*004a*/ 	.short	(.L_13 - .L_12)
	.align		4
.L_12:
        /*004c*/ 	.word	index@(_Z12matVecKernelPKfS0_Pfi)
        /*0050*/ 	.word	0x00000000
.L_13:


//--------------------- .nv.compat                --------------------------
	.section	.nv.compat,"",@"SHT_CUDA_COMPAT_INFO"
	.align	4
        /*0000*/ 	.byte	0x02, 0x09, 0x00, 0x00, 0x02, 0x02, 0x01, 0x00, 0x02, 0x05, 0x05, 0x00, 0x03, 0x07, 0x01, 0x01
        /*0010*/ 	.byte	0x02, 0x03, 0x00, 0x00, 0x02, 0x06, 0x01, 0x00, 0x04, 0x0b, 0x08, 0x00, 0x01, 0x00, 0x00, 0x00
        /*0020*/ 	.byte	0x00, 0x00, 0x00, 0x00


//--------------------- .nv.info._Z12jacobiKernelPKfS0_S0_Pfi --------------------------
	.section	.nv.info._Z12jacobiKernelPKfS0_S0_Pfi,"",@"SHT_CUDA_INFO"
	.sectionflags	@""
	.align	4


	//----- nvinfo : EIATTR_CUDA_API_VERSION
	.align		4
        /*0000*/ 	.byte	0x04, 0x37
        /*0002*/ 	.short	(.L_15 - .L_14)
.L_14:
        /*0004*/ 	.word	0x00000082


	//----- nvinfo : EIATTR_KPARAM_INFO
	.align		4
.L_15:
        /*0008*/ 	.byte	0x04, 0x17
        /*000a*/ 	.short	(.L_17 - .L_16)
.L_16:
        /*000c*/ 	.word	0x00000000
        /*0010*/ 	.short	0x0004
        /*0012*/ 	.short	0x0020
        /*0014*/ 	.byte	0x00, 0xf0, 0x11, 0x00


	//----- nvinfo : EIATTR_KPARAM_INFO
	.align		4
.L_17:
        /*0018*/ 	.byte	0x04, 0x17
        /*001a*/ 	.short	(.L_19 - .L_18)
.L_18:
        /*001c*/ 	.word	0x00000000
        /*0020*/ 	.short	0x0003
        /*0022*/ 	.short	0x0018
        /*0024*/ 	.byte	0x00, 0xf5, 0x21, 0x00


	//----- nvinfo : EIATTR_KPARAM_INFO
	.align		4
.L_19:
        /*0028*/ 	.byte	0x04, 0x17
        /*002a*/ 	.short	(.L_21 - .L_20)
.L_20:
        /*002c*/ 	.word	0x00000000
        /*0030*/ 	.short	0x0002
        /*0032*/ 	.short	0x0010
        /*0034*/ 	.byte	0x00, 0xf5, 0x21, 0x00


	//----- nvinfo : EIATTR_KPARAM_INFO
	.align		4
.L_21:
        /*0038*/ 	.byte	0x04, 0x17
        /*003a*/ 	.short	(.L_23 - .L_22)
.L_22:
        /*003c*/ 	.word	0x00000000
        /*0040*/ 	.short	0x0001
        /*0042*/ 	.short	0x0008
        /*0044*/ 	.byte	0x00, 0xf5, 0x21, 0x00


	//----- nvinfo : EIATTR_KPARAM_INFO
	.align		4
.L_23:
        /*0048*/ 	.byte	0x04, 0x17
        /*004a*/ 	.short	(.L_25 - .L_24)
.L_24:
        /*004c*/ 	.word	0x00000000
        /*0050*/ 	.short	0x0000
        /*0052*/ 	.short	0x0000
        /*0054*/ 	.byte	0x00, 0xf5, 0x21, 0x00


	//----- nvinfo : EIATTR_SPARSE_MMA_MASK
	.align		4
.L_25:
        /*0058*/ 	.byte	0x03, 0x50
        /*005a*/ 	.short	0x0000


	//----- nvinfo : EIATTR_MAXREG_COUNT
	.align		4
        /*005c*/ 	.byte	0x03, 0x1b
        /*005e*/ 	.short	0x00ff


	//----- nvinfo : EIATTR_MERCURY_ISA_VERSION
	.align		4
        /*0060*/ 	.byte	0x03, 0x5f
        /*0062*/ 	.short	0x0101


	//----- nvinfo : EIATTR_VRC_CTA_INIT_COUNT
	.align		4
        /*0064*/ 	.byte	0x02, 0x4a
	.zero		1
	.zero		1


	//----- nvinfo : EIATTR_EXIT_INSTR_OFFSETS
	.align		4
        /*0068*/ 	.byte	0x04, 0x1c
        /*006a*/ 	.short	(.L_27 - .L_26)


	//   ....[0]....
.L_26:
        /*006c*/ 	.word	0x00000070


	//   ....[1]....
        /*0070*/ 	.word	0x00001720


	//----- nvinfo : EIATTR_CRS_STACK_SIZE
	.align		4
.L_27:
        /*0074*/ 	.byte	0x04, 0x1e
        /*0076*/ 	.short	(.L_29 - .L_28)
.L_28:
        /*0078*/ 	.word	0x00000000


	//----- nvinfo : EIATTR_CBANK_PARAM_SIZE
	.align		4
.L_29:
        /*007c*/ 	.byte	0x03, 0x19
        /*007e*/ 	.short	0x0024


	//----- nvinfo : EIATTR_PARAM_CBANK
	.align		4
        /*0080*/ 	.byte	0x04, 0x0a
        /*0082*/ 	.short	(.L_31 - .L_30)
	.align		4
.L_30:
        /*0084*/ 	.word	index@(.nv.constant0._Z12jacobiKernelPKfS0_S0_Pfi)
        /*0088*/ 	.short	0x0380
        /*008a*/ 	.short	0x0024


	//----- nvinfo : EIATTR_SW_WAR
	.align		4
.L_31:
        /*008c*/ 	.byte	0x04, 0x36
        /*008e*/ 	.short	(.L_33 - .L_32)
.L_32:
        /*0090*/ 	.word	0x00000008
.L_33:


//--------------------- .nv.info._Z12matVecKernelPKfS0_Pfi --------------------------
	.section	.nv.info._Z12matVecKernelPKfS0_Pfi,"",@"SHT_CUDA_INFO"
	.sectionflags	@""
	.align	4


	//----- nvinfo : EIATTR_CUDA_API_VERSION
	.align		4
        /*0000*/ 	.byte	0x04, 0x37
        /*0002*/ 	.short	(.L_35 - .L_34)
.L_34:
        /*0004*/ 	.word	0x00000082


	//----- nvinfo : EIATTR_KPARAM_INFO
	.align		4
.L_35:
        /*0008*/ 	.byte	0x04, 0x17
        /*000a*/ 	.short	(.L_37 - .L_36)
.L_36:
        /*000c*/ 	.word	0x00000000
        /*0010*/ 	.short	0x0003
        /*0012*/ 	.short	0x0018
        /*0014*/ 	.byte	0x00, 0xf0, 0x11, 0x00


	//----- nvinfo : EIATTR_KPARAM_INFO
	.align		4
.L_37:
        /*0018*/ 	.byte	0x04, 0x17
        /*001a*/ 	.short	(.L_39 - .L_38)
.L_38:
        /*001c*/ 	.word	0x00000000
        /*0020*/ 	.short	0x0002
        /*0022*/ 	.short	0x0010
        /*0024*/ 	.byte	0x00, 0xf5, 0x21, 0x00


	//----- nvinfo : EIATTR_KPARAM_INFO
	.align		4
.L_39:
        /*0028*/ 	.byte	0x04, 0x17
        /*002a*/ 	.short	(.L_41 - .L_40)
.L_40:
        /*002c*/ 	.word	0x00000000
        /*0030*/ 	.short	0x0001
        /*0032*/ 	.short	0x0008
        /*0034*/ 	.byte	0x00, 0xf5, 0x21, 0x00


	//----- nvinfo : EIATTR_KPARAM_INFO
	.align		4
.L_41:
        /*0038*/ 	.byte	0x04, 0x17
        /*003a*/ 	.short	(.L_43 - .L_42)
.L_42:
        /*003c*/ 	.word	0x00000000
        /*0040*/ 	.short	0x0000
        /*0042*/ 	.short	0x0000
        /*0044*/ 	.byte	0x00, 0xf5, 0x21, 0x00


	//----- nvinfo : EIATTR_SPARSE_MMA_MASK
	.align		4
.L_43:
        /*0048*/ 	.byte	0x03, 0x50
        /*004a*/ 	.short	0x0000


	//----- nvinfo : EIATTR_MAXREG_COUNT
	.align		4
        /*004c*/ 	.byte	0x03, 0x1b
        /*004e*/ 	.short	0x00ff


	//----- nvinfo : EIATTR_MERCURY_ISA_VERSION
	.align		4
        /*0050*/ 	.byte	0x03, 0x5f
        /*0052*/ 	.short	0x0101


	//----- nvinfo : EIATTR_VRC_CTA_INIT_COUNT
	.align		4
        /*0054*/ 	.byte	0x02, 0x4a
	.zero		1
	.zero		1


	//----- nvinfo : EIATTR_EXIT_INSTR_OFFSETS
	.align		4
        /*0058*/ 	.byte	0x04, 0x1c
        /*005a*/ 	.short	(.L_45 - .L_44)


	//   ....[0]....
.L_44:
        /*005c*/ 	.word	0x00000070


	//   ....[1]....
        /*0060*/ 	.word	0x00000a80


	//----- nvinfo : EIATTR_CBANK_PARAM_SIZE
	.align		4
.L_45:
        /*0064*/ 	.byte	0x03, 0x19
        /*0066*/ 	.short	0x001c


	//----- nvinfo : EIATTR_PARAM_CBANK
	.align		4
        /*0068*/ 	.byte	0x04, 0x0a
        /*006a*/ 	.short	(.L_47 - .L_46)
	.align		4
.L_46:
        /*006c*/ 	.word	index@(.nv.constant0._Z12matVecKernelPKfS0_Pfi)
        /*0070*/ 	.short	0x0380
        /*0072*/ 	.short	0x001c


	//----- nvinfo : EIATTR_SW_WAR
	.align		4
.L_47:
        /*0074*/ 	.byte	0x04, 0x36
        /*0076*/ 	.short	(.L_49 - .L_48)
.L_48:
        /*0078*/ 	.word	0x00000008
.L_49:


//--------------------- .nv.callgraph             --------------------------
	.section	.nv.callgraph,"",@"SHT_CUDA_CALLGRAPH"
	.align	4
	.sectionentsize	8
	.align		4
        /*0000*/ 	.word	0x00000000
	.align		4
        /*0004*/ 	.word	0xffffffff
	.align		4
        /*0008*/ 	.word	0x00000000
	.align		4
        /*000c*/ 	.word	0xfffffffe
	.align		4
        /*0010*/ 	.word	0x00000000
	.align		4
        /*0014*/ 	.word	0xfffffffd
	.align		4
        /*0018*/ 	.word	0x00000000
	.align		4
        /*001c*/ 	.word	0xfffffffc


//--------------------- .text._Z12jacobiKernelPKfS0_S0_Pfi --------------------------
	.section	.text._Z12jacobiKernelPKfS0_S0_Pfi,"ax",@progbits
	.align	128
        .global         _Z12jacobiKernelPKfS0_S0_Pfi
        .type           _Z12jacobiKernelPKfS0_S0_Pfi,@function
        .size           _Z12jacobiKernelPKfS0_S0_Pfi,(.L_x_43 - _Z12jacobiKernelPKfS0_S0_Pfi)
        .other          _Z12jacobiKernelPKfS0_S0_Pfi,@"STO_CUDA_ENTRY STV_DEFAULT"
_Z12jacobiKernelPKfS0_S0_Pfi:
.text._Z12jacobiKernelPKfS0_S0_Pfi:
[----:B------:R-:W-:Y:S01]  /*0000*/  LDC R1, c[0x0][0x37c] ;  /* 0x0000df00ff017b82 */ /* 0x000fe20000000800 */
[----:B------:R-:W0:Y:S07]  /*0010*/  S2R R3, SR_TID.X ;  /* 0x0000000000037919 */ /* 0x000e2e0000002100 */
[----:B------:R-:W0:Y:S01]  /*0020*/  S2UR UR4, SR_CTAID.X ;  /* 0x00000000000479c3 */ /* 0x000e220000002500 */
[----:B------:R-:W1:Y:S07]  /*0030*/  LDCU UR8, c[0x0][0x3a0] ;  /* 0x00007400ff0877ac */ /* 0x000e6e0008000800 */
[----:B------:R-:W0:Y:S02]  /*0040*/  LDC R8, c[0x0][0x360] ;  /* 0x0000d800ff087b82 */ /* 0x000e240000000800 */
[----:B0-----:R-:W-:-:S05]  /*0050*/  IMAD R8, R8, UR4, R3 ;  /* 0x0000000408087c24 */ /* 0x001fca000f8e0203 */
[----:B-1----:R-:W-:-:S13]  /*0060*/  ISETP.GE.AND P0, PT, R8, UR8, PT ;  /* 0x0000000808007c0c */ /* 0x002fda000bf06270 */
[----:B------:R-:W-:Y:S05]  /*0070*/  @P0 EXIT ;  /* 0x000000000000094d */ /* 0x000fea0003800000 */
[C---:B------:R-:W-:Y:S01]  /*0080*/  ISETP.GE.AND P0, PT, R8.reuse, 0x1, PT ;  /* 0x000000010800780c */ /* 0x040fe20003f06270 */
[----:B------:R-:W0:Y:S01]  /*0090*/  LDCU.64 UR6, c[0x0][0x358] ;  /* 0x00006b00ff0677ac */ /* 0x000e220008000a00 */
[----:B------:R-:W-:Y:S01]  /*00a0*/  BSSY.RECONVERGENT B0, `(.L_x_0) ;  /* 0x00000a2000007945 */ /* 0x000fe20003800200 */
[----:B------:R-:W-:Y:S02]  /*00b0*/  HFMA2 R13, -RZ, RZ, 0, 0 ;  /* 0x00000000ff0d7431 */ /* 0x000fe400000001ff */
[----:B------:R-:W-:Y:S02]  /*00c0*/  IMAD R9, R8, UR8, RZ ;  /* 0x0000000808097c24 */ /* 0x000fe4000f8e02ff */
[----:B------:R-:W-:-:S06]  /*00d0*/  IMAD.MOV.U32 R0, RZ, RZ, RZ ;  /* 0x000000ffff007224 */ /* 0x000fcc00078e00ff */
[----:B------:R-:W-:Y:S05]  /*00e0*/  @!P0 BRA `(.L_x_1) ;  /* 0x0000000800748947 */ /* 0x000fea0003800000 */
[----:B------:R-:W-:Y:S01]  /*00f0*/  VIMNMX R2, PT, PT, R8, UR8, PT ;  /* 0x0000000808027c48 */ /* 0x000fe2000bfe0100 */
[----:B------:R-:W-:Y:S01]  /*0100*/  BSSY.RECONVERGENT B1, `(.L_x_2) ;  /* 0x000004b000017945 */ /* 0x000fe20003800200 */
[----:B------:R-:W-:Y:S01]  /*0110*/  MOV R13, RZ ;  /* 0x000000ff000d7202 */ /* 0x000fe20000000f00 */
[----:B------:R-:W-:Y:S01]  /*0120*/  IMAD.MOV.U32 R10, RZ, RZ, RZ ;  /* 0x000000ffff0a7224 */ /* 0x000fe200078e00ff */
[C---:B------:R-:W-:Y:S02]  /*0130*/  ISETP.GE.AND P1, PT, R2.reuse, 0x10, PT ;  /* 0x000000100200780c */ /* 0x040fe40003f26270 */
[----:B------:R-:W-:-:S04]  /*0140*/  VIMNMX R0, PT, PT, R2, 0x1, !PT ;  /* 0x0000000102007848 */ /* 0x000fc80007fe0100 */
[----:B------:R-:W-:-:S04]  /*0150*/  LOP3.LUT R23, R0, 0xf, RZ, 0xc0, !PT ;  /* 0x0000000f00177812 */ /* 0x000fc800078ec0ff */
[----:B------:R-:W-:-:S03]  /*0160*/  ISETP.NE.AND P0, PT, R23, RZ, PT ;  /* 0x000000ff1700720c */ /* 0x000fc60003f05270 */
[----:B------:R-:W-:Y:S10]  /*0170*/  @!P1 BRA `(.L_x_3) ;  /* 0x00000004000c9947 */ /* 0x000ff40003800000 */
[----:B------:R-:W1:Y:S01]  /*0180*/  LDC.64 R2, c[0x0][0x380] ;  /* 0x0000e000ff027b82 */ /* 0x000e620000000a00 */
[----:B------:R-:W2:Y:S01]  /*0190*/  LDCU.64 UR4, c[0x0][0x390] ;  /* 0x00007200ff0477ac */ /* 0x000ea20008000a00 */
[----:B------:R-:W-:Y:S01]  /*01a0*/  LOP3.LUT R10, R0, 0x7ffffff0, RZ, 0xc0, !PT ;  /* 0x7ffffff0000a7812 */ /* 0x000fe200078ec0ff */
[----:B------:R-:W-:Y:S01]  /*01b0*/  IMAD.MOV.U32 R13, RZ, RZ, RZ ;  /* 0x000000ffff0d7224 */ /* 0x000fe200078e00ff */
[----:B------:R-:W-:-:S03]  /*01c0*/  MOV R11, R9 ;  /* 0x00000009000b7202 */ /* 0x000fc60000000f00 */
[----:B------:R-:W-:Y:S01]  /*01d0*/  IMAD.MOV R12, RZ, RZ, -R10 ;  /* 0x000000ffff0c7224 */ /* 0x000fe200078e0a0a */
[----:B--2---:R-:W-:-:S04]  /*01e0*/  UIADD3 UR4, UP0, UPT, UR4, 0x20, URZ ;  /* 0x0000002004047890 */ /* 0x004fc8000ff1e0ff */
[----:B------:R-:W-:Y:S01]  /*01f0*/  UIADD3.X UR5, UPT, UPT, URZ, UR5, URZ, UP0, !UPT ;  /* 0x00000005ff057290 */ /* 0x000fe200087fe4ff */
[----:B-1----:R-:W-:Y:S02]  /*0200*/  IADD3 R2, P1, PT, R2, 0x20, RZ ;  /* 0x0000002002027810 */ /* 0x002fe40007f3e0ff */
[----:B------:R-:W-:Y:S02]  /*0210*/  MOV R4, UR4 ;  /* 0x0000000400047c02 */ /* 0x000fe40008000f00 */
[----:B------:R-:W-:Y:S01]  /*0220*/  IADD3.X R3, PT, PT, RZ, R3, RZ, P1, !PT ;  /* 0x00000003ff037210 */ /* 0x000fe20000ffe4ff */
[----:B------:R-:W-:-:S08]  /*0230*/  IMAD.U32 R5, RZ, RZ, UR5 ;  /* 0x00000005ff057e24 */ /* 0x000fd0000f8e00ff */
.L_x_4:
[----:B------:R-:W-:Y:S01]  /*0240*/  IMAD.WIDE R6, R11, 0x4, R2 ;  /* 0x000000040b067825 */ /* 0x000fe200078e0202 */
[----:B0-----:R-:W2:Y:S04]  /*0250*/  LDG.E R17, desc[UR6][R4.64+-0x20] ;  /* 0xffffe00604117981 */ /* 0x001ea8000c1e1900 */
[----:B------:R-:W2:Y:S04]  /*0260*/  LDG.E R16, desc[UR6][R6.64+-0x20] ;  /* 0xffffe00606107981 */ /* 0x000ea8000c1e1900 */
[----:B------:R-:W3:Y:S04]  /*0270*/  LDG.E R18, desc[UR6][R4.64+-0x1c] ;  /* 0xffffe40604127981 */ /* 0x000ee8000c1e1900 */
[----:B------:R-:W3:Y:S04]  /*0280*/  LDG.E R27, desc[UR6][R6.64+-0x1c] ;  /* 0xffffe406061b7981 */ /* 0x000ee8000c1e1900 */
[----:B------:R-:W4:Y:S04]  /*0290*/  LDG.E R14, desc[UR6][R4.64+-0x18] ;  /* 0xffffe806040e7981 */ /* 0x000f28000c1e1900 */
[----:B------:R-:W4:Y:S04]  /*02a0*/  LDG.E R15, desc[UR6][R6.64+-0x18] ;  /* 0xffffe806060f7981 */ /* 0x000f28000c1e1900 */
[----:B------:R-:W5:Y:S04]  /*02b0*/  LDG.E R19, desc[UR6][R4.64+-0x14] ;  /* 0xffffec0604137981 */ /* 0x000f68000c1e1900 */
[----:B------:R-:W5:Y:S04]  /*02c0*/  LDG.E R20, desc[UR6][R6.64+-0x14] ;  /* 0xffffec0606147981 */ /* 0x000f68000c1e1900 */
[----:B------:R-:W5:Y:S04]  /*02d0*/  LDG.E R21, desc[UR6][R4.64+-0x10] ;  /* 0xfffff00604157981 */ /* 0x000f68000c1e1900 */
[----:B------:R-:W5:Y:S04]  /*02e0*/  LDG.E R22, desc[UR6][R6.64+-0x10] ;  /* 0xfffff00606167981 */ /* 0x000f68000c1e1900 */
[----:B------:R-:W5:Y:S04]  /*02f0*/  LDG.E R24, desc[UR6][R4.64+-0xc] ;  /* 0xfffff40604187981 */ /* 0x000f68000c1e1900 */
[----:B------:R-:W5:Y:S04]  /*0300*/  LDG.E R25, desc[UR6][R6.64+-0xc] ;  /* 0xfffff40606197981 */ /* 0x000f68000c1e1900 */
[----:B------:R-:W5:Y:S01]  /*0310*/  LDG.E R26, desc[UR6][R6.64+0x1c] ;  /* 0x00001c06061a7981 */ /* 0x000f62000c1e1900 */
[----:B--2---:R-:W-:-:S03]  /*0320*/  FFMA R16, R16, R17, R13 ;  /* 0x0000001110107223 */ /* 0x004fc6000000000d */
[----:B------:R-:W2:Y:S04]  /*0330*/  LDG.E R17, desc[UR6][R4.64+-0x8] ;  /* 0xfffff80604117981 */ /* 0x000ea8000c1e1900 */
[----:B------:R-:W2:Y:S01]  /*0340*/  LDG.E R13, desc[UR6][R4.64+-0x4] ;  /* 0xfffffc06040d7981 */ /* 0x000ea2000c1e1900 */
[----:B---3--:R-:W-:-:S03]  /*0350*/  FFMA R16, R27, R18, R16 ;  /* 0x000000121b107223 */ /* 0x008fc60000000010 */
[----:B------:R-:W2:Y:S01]  /*0360*/  LDG.E R18, desc[UR6][R6.64+-0x8] ;  /* 0xfffff80606127981 */ /* 0x000ea2000c1e1900 */
[----:B----4-:R-:W-:-:S03]  /*0370*/  FFMA R27, R15, R14, R16 ;  /* 0x0000000e0f1b7223 */ /* 0x010fc60000000010 */
[----:B------:R-:W3:Y:S04]  /*0380*/  LDG.E R14, desc[UR6][R6.64+-0x4] ;  /* 0xfffffc06060e7981 */ /* 0x000ee8000c1e1900 */
[----:B------:R-:W4:Y:S04]  /*0390*/  LDG.E R15, desc[UR6][R4.64] ;  /* 0x00000006040f7981 */ /* 0x000f28000c1e1900 */
[----:B------:R-:W4:Y:S01]  /*03a0*/  LDG.E R16, desc[UR6][R6.64] ;  /* 0x0000000606107981 */ /* 0x000f22000c1e1900 */
[----:B-----5:R-:W-:-:S03]  /*03b0*/  FFMA R19, R20, R19, R27 ;  /* 0x0000001314137223 */ /* 0x020fc6000000001b */
[----:B------:R-:W5:Y:S01]  /*03c0*/  LDG.E R20, desc[UR6][R6.64+0x4] ;  /* 0x0000040606147981 */ /* 0x000f62000c1e1900 */
[----:B------:R-:W-:-:S03]  /*03d0*/  FFMA R22, R22, R21, R19 ;  /* 0x0000001516167223 */ /* 0x000fc60000000013 */
[----:B------:R-:W5:Y:S04]  /*03e0*/  LDG.E R19, desc[UR6][R4.64+0x4] ;  /* 0x0000040604137981 */ /* 0x000f68000c1e1900 */
[----:B------:R-:W5:Y:S01]  /*03f0*/  LDG.E R21, desc[UR6][R6.64+0x8] ;  /* 0x0000080606157981 */ /* 0x000f62000c1e1900 */
[----:B------:R-:W-:-:S03]  /*0400*/  FFMA R25, R25, R24, R22 ;  /* 0x0000001819197223 */ /* 0x000fc60000000016 */
[----:B------:R-:W5:Y:S04]  /*0410*/  LDG.E R22, desc[UR6][R4.64+0x8] ;  /* 0x0000080604167981 */ /* 0x000f68000c1e1900 */
[----:B------:R-:W5:Y:S04]  /*0420*/  LDG.E R24, desc[UR6][R6.64+0x14] ;  /* 0x0000140606187981 */ /* 0x000f68000c1e1900 */
[----:B------:R-:W5:Y:S01]  /*0430*/  LDG.E R27, desc[UR6][R4.64+0x1c] ;  /* 0x00001c06041b7981 */ /* 0x000f62000c1e1900 */
[----:B--2---:R-:W-:-:S03]  /*0440*/  FFMA R25, R18, R17, R25 ;  /* 0x0000001112197223 */ /* 0x004fc60000000019 */
[----:B------:R-:W2:Y:S04]  /*0450*/  LDG.E R18, desc[UR6][R4.64+0xc] ;  /* 0x00000c0604127981 */ /* 0x000ea8000c1e1900 */
[----:B------:R-:W2:Y:S01]  /*0460*/  LDG.E R17, desc[UR6][R6.64+0xc] ;  /* 0x00000c0606117981 */ /* 0x000ea2000c1e1900 */
[----:B---3--:R-:W-:-:S03]  /*0470*/  FFMA R25, R14, R13, R25 ;  /* 0x0000000d0e197223 */ /* 0x008fc60000000019 */
[----:B------:R-:W3:Y:S04]  /*0480*/  LDG.E R13, desc[UR6][R4.64+0x10] ;  /* 0x00001006040d7981 */ /* 0x000ee8000c1e1900 */
[----:B------:R-:W3:Y:S01]  /*0490*/  LDG.E R14, desc[UR6][R6.64+0x10] ;  /* 0x00001006060e7981 */ /* 0x000ee2000c1e1900 */
[----:B----4-:R-:W-:-:S03]  /*04a0*/  FFMA R29, R16, R15, R25 ;  /* 0x0000000f101d7223 */ /* 0x010fc60000000019 */
[----:B------:R-:W4:Y:S04]  /*04b0*/  LDG.E R25, desc[UR6][R4.64+0x14] ;  /* 0x0000140604197981 */ /* 0x000f28000c1e1900 */
[----:B------:R0:W4:Y:S04]  /*04c0*/  LDG.E R15, desc[UR6][R4.64+0x18] ;  /* 0x00001806040f7981 */ /* 0x000128000c1e1900 */
[----:B------:R-:W4:Y:S01]  /*04d0*/  LDG.E R16, desc[UR6][R6.64+0x18] ;  /* 0x0000180606107981 */ /* 0x000f22000c1e1900 */
[----:B-----5:R-:W-:Y:S01]  /*04e0*/  FFMA R20, R20, R19, R29 ;  /* 0x0000001314147223 */ /* 0x020fe2000000001d */
[----:B------:R-:W-:-:S03]  /*04f0*/  IADD3 R12, PT, PT, R12, 0x10, RZ ;  /* 0x000000100c0c7810 */ /* 0x000fc60007ffe0ff */
[----:B------:R-:W-:Y:S01]  /*0500*/  FFMA R20, R21, R22, R20 ;  /* 0x0000001615147223 */ /* 0x000fe20000000014 */
[----:B------:R-:W-:Y:S02]  /*0510*/  ISETP.NE.AND P1, PT, R12, RZ, PT ;  /* 0x000000ff0c00720c */ /* 0x000fe40003f25270 */
[----:B0-----:R-:W-:Y:S02]  /*0520*/  IADD3 R4, P2, PT, R4, 0x40, RZ ;  /* 0x0000004004047810 */ /* 0x001fe40007f5e0ff */
[----:B------:R-:W-:-:S03]  /*0530*/  IADD3 R11, PT, PT, R11, 0x10, RZ ;  /* 0x000000100b0b7810 */ /* 0x000fc60007ffe0ff */
[----:B------:R-:W-:Y:S02]  /*0540*/  IMAD.X R5, RZ, RZ, R5, P2 ;  /* 0x000000ffff057224 */ /* 0x000fe400010e0605 */
[----:B--2---:R-:W-:-:S04]  /*0550*/  FFMA R17, R17, R18, R20 ;  /* 0x0000001211117223 */ /* 0x004fc80000000014 */
[----:B---3--:R-:W-:-:S04]  /*0560*/  FFMA R13, R14, R13, R17 ;  /* 0x0000000d0e0d7223 */ /* 0x008fc80000000011 */
[----:B----4-:R-:W-:-:S04]  /*0570*/  FFMA R13, R24, R25, R13 ;  /* 0x00000019180d7223 */ /* 0x010fc8000000000d */
[----:B------:R-:W-:-:S04]  /*0580*/  FFMA R13, R16, R15, R13 ;  /* 0x0000000f100d7223 */ /* 0x000fc8000000000d */
[----:B------:R-:W-:Y:S01]  /*0590*/  FFMA R13, R26, R27, R13 ;  /* 0x0000001b1a0d7223 */ /* 0x000fe2000000000d */
[----:B------:R-:W-:Y:S06]  /*05a0*/  @P1 BRA `(.L_x_4) ;  /* 0xfffffffc00241947 */ /* 0x000fec000383ffff */
.L_x_3:
[----:B0-----:R-:W-:Y:S05]  /*05b0*/  BSYNC.RECONVERGENT B1 ;  /* 0x0000000000017941 */ /* 0x001fea0003800200 */
.L_x_2:
[----:B------:R-:W-:Y:S05]  /*05c0*/  @!P0 BRA `(.L_x_1) ;  /* 0x00000004003c8947 */ /* 0x000fea0003800000 */
[----:B------:R-:W-:Y:S01]  /*05d0*/  ISETP.GE.U32.AND P0, PT, R23, 0x8, PT ;  /* 0x000000081700780c */ /* 0x000fe20003f06070 */
[----:B------:R-:W-:Y:S01]  /*05e0*/  BSSY.RECONVERGENT B1, `(.L_x_5) ;  /* 0x0000022000017945 */ /* 0x000fe20003800200 */
[----:B------:R-:W-:-:S04]  /*05f0*/  LOP3.LUT R21, R0, 0x7, RZ, 0xc0, !PT ;  /* 0x0000000700157812 */ /* 0x000fc800078ec0ff */
[----:B------:R-:W-:-:S07]  /*0600*/  ISETP.NE.AND P1, PT, R21, RZ, PT ;  /* 0x000000ff1500720c */ /* 0x000fce0003f25270 */
[----:B------:R-:W-:Y:S06]  /*0610*/  @!P0 BRA `(.L_x_6) ;  /* 0x0000000000788947 */ /* 0x000fec0003800000 */
[----:B------:R-:W0:Y:S01]  /*0620*/  LDC.64 R4, c[0x0][0x380] ;  /* 0x0000e000ff047b82 */ /* 0x000e220000000a00 */
[----:B------:R-:W-:-:S07]  /*0630*/  IMAD.IADD R7, R9, 0x1, R10 ;  /* 0x0000000109077824 */ /* 0x000fce00078e020a */
[----:B------:R-:W1:Y:S01]  /*0640*/  LDC.64 R2, c[0x0][0x390] ;  /* 0x0000e400ff027b82 */ /* 0x000e620000000a00 */
[----:B0-----:R-:W-:-:S05]  /*0650*/  IMAD.WIDE R4, R7, 0x4, R4 ;  /* 0x0000000407047825 */ /* 0x001fca00078e0204 */
[----:B------:R-:W2:Y:S01]  /*0660*/  LDG.E R18, desc[UR6][R4.64] ;  /* 0x0000000604127981 */ /* 0x000ea2000c1e1900 */
[----:B-1----:R-:W-:-:S03]  /*0670*/  IMAD.WIDE.U32 R2, R10, 0x4, R2 ;  /* 0x000000040a027825 */ /* 0x002fc600078e0002 */
[----:B------:R-:W3:Y:S04]  /*0680*/  LDG.E R20, desc[UR6][R4.64+0x4] ;  /* 0x0000040604147981 */ /* 0x000ee8000c1e1900 */
[----:B------:R-:W2:Y:S04]  /*0690*/  LDG.E R17, desc[UR6][R2.64] ;  /* 0x0000000602117981 */ /* 0x000ea8000c1e1900 */
        /* <DEDUP_REMOVED lines=12> */
[----:B------:R-:W5:Y:S01]  /*0760*/  LDG.E R26, desc[UR6][R2.64+0x1c] ;  /* 0x00001c06021a7981 */ /* 0x000f62000c1e1900 */
[----:B------:R-:W-:Y:S01]  /*0770*/  IADD3 R10, PT, PT, R10, 0x8, RZ ;  /* 0x000000080a0a7810 */ /* 0x000fe20007ffe0ff */
[----:B--2---:R-:W-:-:S04]  /*0780*/  FFMA R17, R18, R17, R13 ;  /* 0x0000001112117223 */ /* 0x004fc8000000000d */
[----:B---3--:R-:W-:-:S04]  /*0790*/  FFMA R17, R20, R19, R17 ;  /* 0x0000001314117223 */ /* 0x008fc80000000011 */
[----:B----4-:R-:W-:-:S04]  /*07a0*/  FFMA R17, R22, R23, R17 ;  /* 0x0000001716117223 */ /* 0x010fc80000000011 */
[----:B-----5:R-:W-:-:S04]  /*07b0*/  FFMA R24, R24, R25, R17 ;  /* 0x0000001918187223 */ /* 0x020fc80000000011 */
[----:B------:R-:W-:-:S04]  /*07c0*/  FFMA R16, R15, R16, R24 ;  /* 0x000000100f107223 */ /* 0x000fc80000000018 */
[----:B------:R-:W-:-:S04]  /*07d0*/  FFMA R11, R11, R12, R16 ;  /* 0x0000000c0b0b7223 */ /* 0x000fc80000000010 */
[----:B------:R-:W-:-:S04]  /*07e0*/  FFMA R7, R6, R7, R11 ;  /* 0x0000000706077223 */ /* 0x000fc8000000000b */
[----:B------:R-:W-:-:S07]  /*07f0*/  FFMA R13, R14, R26, R7 ;  /* 0x0000001a0e0d7223 */ /* 0x000fce0000000007 */
.L_x_6:
[----:B------:R-:W-:Y:S05]  /*0800*/  BSYNC.RECONVERGENT B1 ;  /* 0x0000000000017941 */ /* 0x000fea0003800200 */
.L_x_5:
        /* <DEDUP_REMOVED lines=18> */
[----:B------:R-:W5:Y:S01]  /*0930*/  LDG.E R17, desc[UR6][R6.64+0xc] ;  /* 0x00000c0606117981 */ /* 0x000f62000c1e1900 */
[----:B------:R-:W-:Y:S01]  /*0940*/  IADD3 R10, PT, PT, R10, 0x4, RZ ;  /* 0x000000040a0a7810 */ /* 0x000fe20007ffe0ff */
[----:B--2---:R-:W-:-:S04]  /*0950*/  FFMA R5, R12, R5, R13 ;  /* 0x000000050c057223 */ /* 0x004fc8000000000d */
[----:B---3--:R-:W-:-:S04]  /*0960*/  FFMA R5, R14, R11, R5 ;  /* 0x0000000b0e057223 */ /* 0x008fc80000000005 */
[----:B----4-:R-:W-:-:S04]  /*0970*/  FFMA R5, R16, R15, R5 ;  /* 0x0000000f10057223 */ /* 0x010fc80000000005 */
[----:B-----5:R-:W-:-:S07]  /*0980*/  FFMA R13, R18, R17, R5 ;  /* 0x00000011120d7223 */ /* 0x020fce0000000005 */
.L_x_8:
[----:B------:R-:W-:Y:S05]  /*0990*/  BSYNC.RECONVERGENT B1 ;  /* 0x0000000000017941 */ /* 0x000fea0003800200 */
.L_x_7:
[----:B------:R-:W-:Y:S05]  /*09a0*/  @!P1 BRA `(.L_x_1) ;  /* 0x0000000000449947 */ /* 0x000fea0003800000 */
[----:B------:R-:W0:Y:S01]  /*09b0*/  LDC.64 R6, c[0x0][0x390] ;  /* 0x0000e400ff067b82 */ /* 0x000e220000000a00 */
[----:B------:R-:W-:Y:S01]  /*09c0*/  IADD3 R12, PT, PT, -R4, RZ, RZ ;  /* 0x000000ff040c7210 */ /* 0x000fe20007ffe1ff */
[----:B------:R-:W-:-:S06]  /*09d0*/  IMAD.IADD R11, R9, 0x1, R10 ;  /* 0x00000001090b7824 */ /* 0x000fcc00078e020a */
[----:B------:R-:W1:Y:S01]  /*09e0*/  LDC.64 R2, c[0x0][0x380] ;  /* 0x0000e000ff027b82 */ /* 0x000e620000000a00 */
[----:B0-----:R-:W-:-:S04]  /*09f0*/  IMAD.WIDE.U32 R6, R10, 0x4, R6 ;  /* 0x000000040a067825 */ /* 0x001fc800078e0006 */
[----:B------:R-:W-:-:S07]  /*0a00*/  IMAD.MOV.U32 R14, RZ, RZ, R6 ;  /* 0x000000ffff0e7224 */ /* 0x000fce00078e0006 */
.L_x_9:
[----:B-1----:R-:W-:Y:S01]  /*0a10*/  IMAD.WIDE R4, R11, 0x4, R2 ;  /* 0x000000040b047825 */ /* 0x002fe200078e0202 */
[----:B------:R-:W-:-:S05]  /*0a20*/  MOV R6, R14 ;  /* 0x0000000e00067202 */ /* 0x000fca0000000f00 */
[----:B------:R-:W2:Y:S04]  /*0a30*/  LDG.E R4, desc[UR6][R4.64] ;  /* 0x0000000604047981 */ /* 0x000ea8000c1e1900 */
[----:B------:R0:W2:Y:S01]  /*0a40*/  LDG.E R6, desc[UR6][R6.64] ;  /* 0x0000000606067981 */ /* 0x0000a2000c1e1900 */
[----:B------:R-:W-:Y:S01]  /*0a50*/  VIADD R12, R12, 0x1 ;  /* 0x000000010c0c7836 */ /* 0x000fe20000000000 */
[----:B------:R-:W-:Y:S02]  /*0a60*/  IADD3 R14, P1, PT, R14, 0x4, RZ ;  /* 0x000000040e0e7810 */ /* 0x000fe40007f3e0ff */
[----:B------:R-:W-:Y:S02]  /*0a70*/  IADD3 R11, PT, PT, R11, 0x1, RZ ;  /* 0x000000010b0b7810 */ /* 0x000fe40007ffe0ff */
[----:B------:R-:W-:Y:S01]  /*0a80*/  ISETP.NE.AND P0, PT, R12, RZ, PT ;  /* 0x000000ff0c00720c */ /* 0x000fe20003f05270 */
[----:B0-----:R-:W-:-:S02]  /*0a90*/  IMAD.X R7, RZ, RZ, R7, P1 ;  /* 0x000000ffff077224 */ /* 0x001fc400008e0607 */
[----:B--2---:R-:W-:-:S10]  /*0aa0*/  FFMA R13, R4, R6, R13 ;  /* 0x00000006040d7223 */ /* 0x004fd4000000000d */
[----:B------:R-:W-:Y:S05]  /*0ab0*/  @P0 BRA `(.L_x_9) ;  /* 0xfffffffc00d40947 */ /* 0x000fea000383ffff */
.L_x_1:
[----:B0-----:R-:W-:Y:S05]  /*0ac0*/  BSYNC.RECONVERGENT B0 ;  /* 0x0000000000007941 */ /* 0x001fea0003800200 */
.L_x_0:
[----:B------:R-:W-:Y:S01]  /*0ad0*/  ISETP.GE.AND P0, PT, R0, UR8, PT ;  /* 0x0000000800007c0c */ /* 0x000fe2000bf06270 */
[----:B------:R-:W-:-:S12]  /*0ae0*/  BSSY.RECONVERGENT B0, `(.L_x_10) ;  /* 0x00000ab000007945 */ /* 0x000fd80003800200 */
[----:B------:R-:W-:Y:S05]  /*0af0*/  @P0 BRA `(.L_x_11) ;  /* 0x0000000800a40947 */ /* 0x000fea0003800000 */
[----:B------:R-:W-:Y:S01]  /*0b00*/  ISETP.NE.AND P0, PT, R0, R8, PT ;  /* 0x000000080000720c */ /* 0x000fe20003f05270 */
[----:B------:R-:W-:-:S12]  /*0b10*/  BSSY.RECONVERGENT B1, `(.L_x_12) ;  /* 0x000000a000017945 */ /* 0x000fd80003800200 */
[----:B------:R-:W-:Y:S05]  /*0b20*/  @!P0 BRA `(.L_x_13) ;  /* 0x0000000000208947 */ /* 0x000fea0003800000 */
[----:B------:R-:W0:Y:S01]  /*0b30*/  LDC.64 R2, c[0x0][0x380] ;  /* 0x0000e000ff027b82 */ /* 0x000e220000000a00 */
[----:B------:R-:W-:-:S07]  /*0b40*/  IADD3 R7, PT, PT, R9, R0, RZ ;  /* 0x0000000009077210 */ /* 0x000fce0007ffe0ff */
[----:B------:R-:W1:Y:S01]  /*0b50*/  LDC.64 R4, c[0x0][0x390] ;  /* 0x0000e400ff047b82 */ /* 0x000e620000000a00 */
[----:B0-----:R-:W-:-:S06]  /*0b60*/  IMAD.WIDE R2, R7, 0x4, R2 ;  /* 0x0000000407027825 */ /* 0x001fcc00078e0202 */
[----:B------:R-:W2:Y:S01]  /*0b70*/  LDG.E R2, desc[UR6][R2.64] ;  /* 0x0000000602027981 */ /* 0x000ea2000c1e1900 */
[----:B-1----:R-:W-:-:S06]  /*0b80*/  IMAD.WIDE.U32 R4, R0, 0x4, R4 ;  /* 0x0000000400047825 */ /* 0x002fcc00078e0004 */
[----:B------:R-:W2:Y:S02]  /*0b90*/  LDG.E R4, desc[UR6][R4.64] ;  /* 0x0000000604047981 */ /* 0x000ea4000c1e1900 */
[----:B--2---:R-:W-:-:S07]  /*0ba0*/  FFMA R13, R2, R4, R13 ;  /* 0x00000004020d7223 */ /* 0x004fce000000000d */
.L_x_13:
[----:B------:R-:W-:Y:S05]  /*0bb0*/  BSYNC.RECONVERGENT B1 ;  /* 0x0000000000017941 */ /* 0x000fea0003800200 */
.L_x_12:
[----:B------:R-:W-:-:S05]  /*0bc0*/  VIADD R0, R0, 0x1 ;  /* 0x0000000100007836 */ /* 0x000fca0000000000 */
[----:B------:R-:W-:-:S13]  /*0bd0*/  ISETP.GE.AND P0, PT, R0, UR8, PT ;  /* 0x0000000800007c0c */ /* 0x000fda000bf06270 */
[----:B------:R-:W-:Y:S05]  /*0be0*/  @P0 BRA `(.L_x_11) ;  /* 0x0000000800680947 */ /* 0x000fea0003800000 */
[C---:B------:R-:W-:Y:S01]  /*0bf0*/  IADD3 R2, PT, PT, R0.reuse, -UR8, RZ ;  /* 0x8000000800027c10 */ /* 0x040fe2000fffe0ff */
[----:B------:R-:W-:Y:S01]  /*0c00*/  BSSY.RECONVERGENT B1, `(.L_x_14) ;  /* 0x0000048000017945 */ /* 0x000fe20003800200 */
[----:B------:R-:W-:Y:S02]  /*0c10*/  IADD3 R10, PT, PT, -R0, UR8, RZ ;  /* 0x00000008000a7c10 */ /* 0x000fe4000fffe1ff */
[----:B------:R-:W-:Y:S02]  /*0c20*/  ISETP.GT.U32.AND P1, PT, R2, -0x10, PT ;  /* 0xfffffff00200780c */ /* 0x000fe40003f24070 */
[----:B------:R-:W-:-:S04]  /*0c30*/  LOP3.LUT R23, R10, 0xf, RZ, 0xc0, !PT ;  /* 0x0000000f0a177812 */ /* 0x000fc800078ec0ff */
[----:B------:R-:W-:-:S07]  /*0c40*/  ISETP.NE.AND P0, PT, R23, RZ, PT ;  /* 0x000000ff1700720c */ /* 0x000fce0003f05270 */
[----:B------:R-:W-:Y:S06]  /*0c50*/  @P1 BRA `(.L_x_15) ;  /* 0x0000000400081947 */ /* 0x000fec0003800000 */
[----:B------:R-:W0:Y:S01]  /*0c60*/  LDC.64 R2, c[0x0][0x390] ;  /* 0x0000e400ff027b82 */ /* 0x000e220000000a00 */
[----:B------:R-:W-:Y:S02]  /*0c70*/  LOP3.LUT R12, R10, 0xfffffff0, RZ, 0xc0, !PT ;  /* 0xfffffff00a0c7812 */ /* 0x000fe400078ec0ff */
[----:B------:R-:W-:-:S03]  /*0c80*/  IADD3 R11, PT, PT, R9, R0, RZ ;  /* 0x00000000090b7210 */ /* 0x000fc60007ffe0ff */
[----:B------:R-:W-:Y:S02]  /*0c90*/  IMAD.MOV R12, RZ, RZ, -R12 ;  /* 0x000000ffff0c7224 */ /* 0x000fe400078e0a0c */
[----:B------:R-:W1:Y:S01]  /*0ca0*/  LDC.64 R6, c[0x0][0x380] ;  /* 0x0000e000ff067b82 */ /* 0x000e620000000a00 */
[----:B0-----:R-:W-:-:S03]  /*0cb0*/  IMAD.WIDE.U32 R4, R0, 0x4, R2 ;  /* 0x0000000400047825 */ /* 0x001fc600078e0002 */
[----:B------:R-:W-:Y:S02]  /*0cc0*/  IADD3 R4, P1, PT, R4, 0x20, RZ ;  /* 0x0000002004047810 */ /* 0x000fe40007f3e0ff */
[----:B-1----:R-:W-:Y:S02]  /*0cd0*/  IADD3 R2, P2, PT, R6, 0x20, RZ ;  /* 0x0000002006027810 */ /* 0x002fe40007f5e0ff */
[----:B------:R-:W-:-:S03]  /*0ce0*/  IADD3.X R5, PT, PT, RZ, R5, RZ, P1, !PT ;  /* 0x00000005ff057210 */ /* 0x000fc60000ffe4ff */
[----:B------:R-:W-:-:S08]  /*0cf0*/  IMAD.X R3, RZ, RZ, R7, P2 ;  /* 0x000000ffff037224 */ /* 0x000fd000010e0607 */
.L_x_16:
[----:B------:R-:W-:Y:S01]  /*0d00*/  IMAD.WIDE R6, R11, 0x4, R2 ;  /* 0x000000040b067825 */ /* 0x000fe200078e0202 */
[----:B------:R-:W2:Y:S04]  /*0d10*/  LDG.E R17, desc[UR6][R4.64+-0x20] ;  /* 0xffffe00604117981 */ /* 0x000ea8000c1e1900 */
        /* <DEDUP_REMOVED lines=44> */
[----:B0-----:R-:W-:Y:S01]  /*0fe0*/  IADD3 R4, P2, PT, R4, 0x40, RZ ;  /* 0x0000004004047810 */ /* 0x001fe20007f5e0ff */
[----:B------:R-:W-:Y:S01]  /*0ff0*/  VIADD R0, R0, 0x10 ;  /* 0x0000001000007836 */ /* 0x000fe20000000000 */
[----:B------:R-:W-:Y:S02]  /*1000*/  IADD3 R11, PT, PT, R11, 0x10, RZ ;  /* 0x000000100b0b7810 */ /* 0x000fe40007ffe0ff */
[----:B------:R-:W-:Y:S01]  /*1010*/  IADD3.X R5, PT, PT, RZ, R5, RZ, P2, !PT ;  /* 0x00000005ff057210 */ /* 0x000fe200017fe4ff */
[----:B--2---:R-:W-:-:S04]  /*1020*/  FFMA R17, R17, R18, R20 ;  /* 0x0000001211117223 */ /* 0x004fc80000000014 */
[----:B---3--:R-:W-:-:S04]  /*1030*/  FFMA R13, R14, R13, R17 ;  /* 0x0000000d0e0d7223 */ /* 0x008fc80000000011 */
[----:B----4-:R-:W-:-:S04]  /*1040*/  FFMA R24, R24, R25, R13 ;  /* 0x0000001918187223 */ /* 0x010fc8000000000d */
[----:B------:R-:W-:-:S04]  /*1050*/  FFMA R16, R15, R16, R24 ;  /* 0x000000100f107223 */ /* 0x000fc80000000018 */
[----:B------:R-:W-:Y:S01]  /*1060*/  FFMA R13, R27, R26, R16 ;  /* 0x0000001a1b0d7223 */ /* 0x000fe20000000010 */
[----:B------:R-:W-:Y:S06]  /*1070*/  @P1 BRA `(.L_x_16) ;  /* 0xfffffffc00201947 */ /* 0x000fec000383ffff */
.L_x_15:
[----:B------:R-:W-:Y:S05]  /*1080*/  BSYNC.RECONVERGENT B1 ;  /* 0x0000000000017941 */ /* 0x000fea0003800200 */
.L_x_14:
[----:B------:R-:W-:Y:S05]  /*1090*/  @!P0 BRA `(.L_x_11) ;  /* 0x00000004003c8947 */ /* 0x000fea0003800000 */
[----:B------:R-:W-:Y:S01]  /*10a0*/  ISETP.GE.U32.AND P0, PT, R23, 0x8, PT ;  /* 0x000000081700780c */ /* 0x000fe20003f06070 */
[----:B------:R-:W-:Y:S01]  /*10b0*/  BSSY.RECONVERGENT B1, `(.L_x_17) ;  /* 0x0000022000017945 */ /* 0x000fe20003800200 */
[----:B------:R-:W-:-:S04]  /*10c0*/  LOP3.LUT R21, R10, 0x7, RZ, 0xc0, !PT ;  /* 0x000000070a157812 */ /* 0x000fc800078ec0ff */
[----:B------:R-:W-:-:S07]  /*10d0*/  ISETP.NE.AND P1, PT, R21, RZ, PT ;  /* 0x000000ff1500720c */ /* 0x000fce0003f25270 */
[----:B------:R-:W-:Y:S06]  /*10e0*/  @!P0 BRA `(.L_x_18) ;  /* 0x0000000000788947 */ /* 0x000fec0003800000 */
[----:B------:R-:W0:Y:S01]  /*10f0*/  LDC.64 R4, c[0x0][0x380] ;  /* 0x0000e000ff047b82 */ /* 0x000e220000000a00 */
[----:B------:R-:W-:-:S07]  /*1100*/  IADD3 R7, PT, PT, R9, R0, RZ ;  /* 0x0000000009077210 */ /* 0x000fce0007ffe0ff */
        /* <DEDUP_REMOVED lines=19> */
[----:B------:R-:W-:-:S02]  /*1240*/  VIADD R0, R0, 0x8 ;  /* 0x0000000800007836 */ /* 0x000fc40000000000 */
        /* <DEDUP_REMOVED lines=8> */
.L_x_18:
[----:B------:R-:W-:Y:S05]  /*12d0*/  BSYNC.RECONVERGENT B1 ;  /* 0x0000000000017941 */ /* 0x000fea0003800200 */
.L_x_17:
        /* <DEDUP_REMOVED lines=24> */
.L_x_20:
[----:B------:R-:W-:Y:S05]  /*1460*/  BSYNC.RECONVERGENT B1 ;  /* 0x0000000000017941 */ /* 0x000fea0003800200 */
.L_x_19:
[----:B------:R-:W-:Y:S05]  /*1470*/  @!P1 BRA `(.L_x_11) ;  /* 0x0000000000449947 */ /* 0x000fea0003800000 */
[----:B------:R-:W0:Y:S01]  /*1480*/  LDC.64 R4, c[0x0][0x390] ;  /* 0x0000e400ff047b82 */ /* 0x000e220000000a00 */
[----:B------:R-:W-:Y:S01]  /*1490*/  IADD3 R10, PT, PT, -R10, RZ, RZ ;  /* 0x000000ff0a0a7210 */ /* 0x000fe20007ffe1ff */
[----:B------:R-:W-:-:S06]  /*14a0*/  IMAD.IADD R11, R9, 0x1, R0 ;  /* 0x00000001090b7824 */ /* 0x000fcc00078e0200 */
[----:B------:R-:W1:Y:S01]  /*14b0*/  LDC.64 R2, c[0x0][0x380] ;  /* 0x0000e000ff027b82 */ /* 0x000e620000000a00 */
[----:B0-----:R-:W-:-:S04]  /*14c0*/  IMAD.WIDE.U32 R4, R0, 0x4, R4 ;  /* 0x0000000400047825 */ /* 0x001fc800078e0004 */
[----:B------:R-:W-:Y:S01]  /*14d0*/  IMAD.MOV.U32 R6, RZ, RZ, R4 ;  /* 0x000000ffff067224 */ /* 0x000fe200078e0004 */
[----:B------:R-:W-:-:S07]  /*14e0*/  MOV R7, R5 ;  /* 0x0000000500077202 */ /* 0x000fce0000000f00 */
.L_x_21:
[----:B-1----:R-:W-:Y:S01]  /*14f0*/  IMAD.WIDE R4, R11, 0x4, R2 ;  /* 0x000000040b047825 */ /* 0x002fe200078e0202 */
[----:B------:R0:W2:Y:S05]  /*1500*/  LDG.E R0, desc[UR6][R6.64] ;  /* 0x0000000606007981 */ /* 0x0000aa000c1e1900 */
[----:B------:R-:W2:Y:S01]  /*1510*/  LDG.E R4, desc[UR6][R4.64] ;  /* 0x0000000604047981 */ /* 0x000ea2000c1e1900 */
[----:B------:R-:W-:-:S04]  /*1520*/  IADD3 R10, PT, PT, R10, 0x1, RZ ;  /* 0x000000010a0a7810 */ /* 0x000fc80007ffe0ff */
[----:B------:R-:W-:Y:S02]  /*1530*/  ISETP.NE.AND P0, PT, R10, RZ, PT ;  /* 0x000000ff0a00720c */ /* 0x000fe40003f05270 */
[----:B0-----:R-:W-:Y:S02]  /*1540*/  IADD3 R6, P1, PT, R6, 0x4, RZ ;  /* 0x0000000406067810 */ /* 0x001fe40007f3e0ff */
[----:B------:R-:W-:-:S03]  /*1550*/  IADD3 R11, PT, PT, R11, 0x1, RZ ;  /* 0x000000010b0b7810 */ /* 0x000fc60007ffe0ff */
[----:B------:R-:W-:Y:S02]  /*1560*/  IMAD.X R7, RZ, RZ, R7, P1 ;  /* 0x000000ffff077224 */ /* 0x000fe400008e0607 */
[----:B--2---:R-:W-:-:S04]  /*1570*/  FFMA R13, R4, R0, R13 ;  /* 0x00000000040d7223 */ /* 0x004fc8000000000d */
[----:B------:R-:W-:Y:S05]  /*1580*/  @P0 BRA `(.L_x_21) ;  /* 0xfffffffc00d80947 */ /* 0x000fea000383ffff */
.L_x_11:
[----:B------:R-:W-:Y:S05]  /*1590*/  BSYNC.RECONVERGENT B0 ;  /* 0x0000000000007941 */ /* 0x000fea0003800200 */
.L_x_10:
[----:B------:R-:W0:Y:S01]  /*15a0*/  LDC.64 R4, c[0x0][0x380] ;  /* 0x0000e000ff047b82 */ /* 0x000e220000000a00 */
[----:B------:R-:W-:-:S07]  /*15b0*/  IADD3 R9, PT, PT, R8, R9, RZ ;  /* 0x0000000908097210 */ /* 0x000fce0007ffe0ff */
[----:B------:R-:W1:Y:S01]  /*15c0*/  LDC.64 R2, c[0x0][0x388] ;  /* 0x0000e200ff027b82 */ /* 0x000e620000000a00 */
[----:B0-----:R-:W-:-:S06]  /*15d0*/  IMAD.WIDE R4, R9, 0x4, R4 ;  /* 0x0000000409047825 */ /* 0x001fcc00078e0204 */
[----:B------:R-:W2:Y:S01]  /*15e0*/  LDG.E R5, desc[UR6][R4.64] ;  /* 0x0000000604057981 */ /* 0x000ea2000c1e1900 */
[----:B-1----:R-:W-:-:S05]  /*15f0*/  IMAD.WIDE R2, R8, 0x4, R2 ;  /* 0x0000000408027825 */ /* 0x002fca00078e0202 */
[----:B------:R-:W3:Y:S01]  /*1600*/  LDG.E R0, desc[UR6][R2.64] ;  /* 0x0000000602007981 */ /* 0x000ee2000c1e1900 */
[----:B------:R-:W-:Y:S01]  /*1610*/  BSSY.RECONVERGENT B0, `(.L_x_22) ;  /* 0x000000d000007945 */ /* 0x000fe20003800200 */
[----:B--2---:R-:W0:Y:S01]  /*1620*/  MUFU.RCP R6, R5 ;  /* 0x0000000500067308 */ /* 0x004e220000001000 */
[----:B---3--:R-:W-:-:S07]  /*1630*/  FADD R0, R0, -R13 ;  /* 0x8000000d00007221 */ /* 0x008fce0000000000 */
[----:B------:R-:W1:Y:S01]  /*1640*/  FCHK P0, R0, R5 ;  /* 0x0000000500007302 */ /* 0x000e620000000000 */
[----:B0-----:R-:W-:-:S04]  /*1650*/  FFMA R7, -R5, R6, 1 ;  /* 0x3f80000005077423 */ /* 0x001fc80000000106 */
[----:B------:R-:W-:-:S04]  /*1660*/  FFMA R7, R6, R7, R6 ;  /* 0x0000000706077223 */ /* 0x000fc80000000006 */
[----:B------:R-:W-:-:S04]  /*1670*/  FFMA R6, R0, R7, RZ ;  /* 0x0000000700067223 */ /* 0x000fc800000000ff */
[----:B------:R-:W-:-:S04]  /*1680*/  FFMA R9, -R5, R6, R0 ;  /* 0x0000000605097223 */ /* 0x000fc80000000100 */
[----:B------:R-:W-:Y:S01]  /*1690*/  FFMA R7, R7, R9, R6 ;  /* 0x0000000907077223 */ /* 0x000fe20000000006 */
[----:B-1----:R-:W-:Y:S06]  /*16a0*/  @!P0 BRA `(.L_x_23) ;  /* 0x00000000000c8947 */ /* 0x002fec0003800000 */
[----:B------:R-:W-:-:S07]  /*16b0*/  MOV R2, 0x16d0 ;  /* 0x000016d000027802 */ /* 0x000fce0000000f00 */
[----:B------:R-:W-:Y:S05]  /*16c0*/  CALL.REL.NOINC `($__internal_0_$__cuda_sm3x_div_rn_noftz_f32_slowpath) ;  /* 0x0000000000187944 */ /* 0x000fea0003c00000 */
[----:B------:R-:W-:-:S07]  /*16d0*/  MOV R7, R0 ;  /* 0x0000000000077202 */ /* 0x000fce0000000f00 */
.L_x_23:
[----:B------:R-:W-:Y:S05]  /*16e0*/  BSYNC.RECONVERGENT B0 ;  /* 0x0000000000007941 */ /* 0x000fea0003800200 */
.L_x_22:
[----:B------:R-:W0:Y:S02]  /*16f0*/  LDC.64 R2, c[0x0][0x398] ;  /* 0x0000e600ff027b82 */ /* 0x000e240000000a00 */
[----:B0-----:R-:W-:-:S05]  /*1700*/  IMAD.WIDE R8, R8, 0x4, R2 ;  /* 0x0000000408087825 */ /* 0x001fca00078e0202 */
[----:B------:R-:W-:Y:S01]  /*1710*/  STG.E desc[UR6][R8.64], R7 ;  /* 0x0000000708007986 */ /* 0x000fe2000c101906 */
[----:B------:R-:W-:Y:S05]  /*1720*/  EXIT ;  /* 0x000000000000794d */ /* 0x000fea0003800000 */
        .weak           $__internal_0_$__cuda_sm3x_div_rn_noftz_f32_slowpath
        .type           $__internal_0_$__cuda_sm3x_div_rn_noftz_f32_slowpath,@function
        .size           $__internal_0_$__cuda_sm3x_div_rn_noftz_f32_slowpath,(.L_x_43 - $__internal_0_$__cuda_sm3x_div_rn_noftz_f32_slowpath)
$__internal_0_$__cuda_sm3x_div_rn_noftz_f32_slowpath:
[----:B------:R-:W-:Y:S01]  /*1730*/  SHF.R.U32.HI R4, RZ, 0x17, R5 ;  /* 0x00000017ff047819 */ /* 0x000fe20000011605 */
[----:B------:R-:W-:Y:S01]  /*1740*/  BSSY.RECONVERGENT B1, `(.L_x_24) ;  /* 0x0000064000017945 */ /* 0x000fe20003800200 */
[----:B------:R-:W-:Y:S02]  /*1750*/  SHF.R.U32.HI R3, RZ, 0x17, R0 ;  /* 0x00000017ff037819 */ /* 0x000fe40000011600 */
[----:B------:R-:W-:Y:S02]  /*1760*/  LOP3.LUT R4, R4, 0xff, RZ, 0xc0, !PT ;  /* 0x000000ff04047812 */ /* 0x000fe400078ec0ff */
[----:B------:R-:W-:Y:S02]  /*1770*/  LOP3.LUT R10, R3, 0xff, RZ, 0xc0, !PT ;  /* 0x000000ff030a7812 */ /* 0x000fe400078ec0ff */
[----:B------:R-:W-:Y:S01]  /*1780*/  MOV R6, R0 ;  /* 0x0000000000067202 */ /* 0x000fe20000000f00 */
[----:B------:R-:W-:Y:S01]  /*1790*/  VIADD R9, R4, 0xffffffff ;  /* 0xffffffff04097836 */ /* 0x000fe20000000000 */
[----:B------:R-:W-:-:S04]  /*17a0*/  IADD3 R11, PT, PT, R10, -0x1, RZ ;  /* 0xffffffff0a0b7810 */ /* 0x000fc80007ffe0ff */
[----:B------:R-:W-:-:S04]  /*17b0*/  ISETP.GT.U32.AND P0, PT, R9, 0xfd, PT ;  /* 0x000000fd0900780c */ /* 0x000fc80003f04070 */
[----:B------:R-:W-:-:S13]  /*17c0*/  ISETP.GT.U32.OR P0, PT, R11, 0xfd, P0 ;  /* 0x000000fd0b00780c */ /* 0x000fda0000704470 */
[----:B------:R-:W-:Y:S01]  /*17d0*/  @!P0 IMAD.MOV.U32 R7, RZ, RZ, RZ ;  /* 0x000000ffff078224 */ /* 0x000fe200078e00ff */
[----:B------:R-:W-:Y:S06]  /*17e0*/  @!P0 BRA `(.L_x_25) ;  /* 0x0000000000608947 */ /* 0x000fec0003800000 */
[----:B------:R-:W-:Y:S02]  /*17f0*/  FSETP.GTU.FTZ.AND P0, PT, |R0|, +INF , PT ;  /* 0x7f8000000000780b */ /* 0x000fe40003f1c200 */
[----:B------:R-:W-:Y:S02]  /*1800*/  FSETP.GTU.FTZ.AND P1, PT, |R5|, +INF , PT ;  /* 0x7f8000000500780b */ /* 0x000fe40003f3c200 */
[----:B------:R-:W-:Y:S02]  /*1810*/  MOV R3, R5 ;  /* 0x0000000500037202 */ /* 0x000fe40000000f00 */
[----:B------:R-:W-:-:S13]  /*1820*/  PLOP3.LUT P0, PT, P0, P1, PT, 0xf8, 0x8f ;  /* 0x00000000008f781c */ /* 0x000fda0000703f70 */
[----:B------:R-:W-:Y:S05]  /*1830*/  @P0 BRA `(.L_x_26) ;  /* 0x00000004004c0947 */ /* 0x000fea0003800000 */
[----:B------:R-:W-:-:S13]  /*1840*/  LOP3.LUT P0, RZ, R5, 0x7fffffff, R6, 0xc8, !PT ;  /* 0x7fffffff05ff7812 */ /* 0x000fda000780c806 */
[----:B------:R-:W-:Y:S05]  /*1850*/  @!P0 BRA `(.L_x_27) ;  /* 0x00000004003c8947 */ /* 0x000fea0003800000 */
[C---:B------:R-:W-:Y:S02]  /*1860*/  FSETP.NEU.FTZ.AND P2, PT, |R0|.reuse, +INF , PT ;  /* 0x7f8000000000780b */ /* 0x040fe40003f5d200 */
[----:B------:R-:W-:Y:S02]  /*1870*/  FSETP.NEU.FTZ.AND P1, PT, |R3|, +INF , PT ;  /* 0x7f8000000300780b */ /* 0x000fe40003f3d200 */
[----:B------:R-:W-:-:S11]  /*1880*/  FSETP.NEU.FTZ.AND P0, PT, |R0|, +INF , PT ;  /* 0x7f8000000000780b */ /* 0x000fd60003f1d200 */
[----:B------:R-:W-:Y:S05]  /*1890*/  @!P1 BRA !P2, `(.L_x_27) ;  /* 0x00000004002c9947 */ /* 0x000fea0005000000 */
[----:B------:R-:W-:-:S04]  /*18a0*/  LOP3.LUT P2, RZ, R6, 0x7fffffff, RZ, 0xc0, !PT ;  /* 0x7fffffff06ff7812 */ /* 0x000fc8000784c0ff */
[----:B------:R-:W-:-:S13]  /*18b0*/  PLOP3.LUT P1, PT, P1, P2, PT, 0x2f, 0xf2 ;  /* 0x0000000000f2781c */ /* 0x000fda0000f24577 */
[----:B------:R-:W-:Y:S05]  /*18c0*/  @P1 BRA `(.L_x_28) ;  /* 0x0000000400181947 */ /* 0x000fea0003800000 */
[----:B------:R-:W-:-:S04]  /*18d0*/  LOP3.LUT P1, RZ, R5, 0x7fffffff, RZ, 0xc0, !PT ;  /* 0x7fffffff05ff7812 */ /* 0x000fc8000782c0ff */
[----:B------:R-:W-:-:S13]  /*18e0*/  PLOP3.LUT P0, PT, P0, P1, PT, 0x2f, 0xf2 ;  /* 0x0000000000f2781c */ /* 0x000fda0000702577 */
[----:B------:R-:W-:Y:S05]  /*18f0*/  @P0 BRA `(.L_x_29) ;  /* 0x0000000400000947 */ /* 0x000fea0003800000 */
[----:B------:R-:W-:Y:S02]  /*1900*/  ISETP.GE.AND P0, PT, R11, RZ, PT ;  /* 0x000000ff0b00720c */ /* 0x000fe40003f06270 */
[----:B------:R-:W-:-:S11]  /*1910*/  ISETP.GE.AND P1, PT, R9, RZ, PT ;  /* 0x000000ff0900720c */ /* 0x000fd60003f26270 */
[----:B------:R-:W-:Y:S01]  /*1920*/  @P0 MOV R7, RZ ;  /* 0x000000ff00070202 */ /* 0x000fe20000000f00 */
[----:B------:R-:W-:Y:S02]  /*1930*/  @!P0 IMAD.MOV.U32 R7, RZ, RZ, -0x40 ;  /* 0xffffffc0ff078424 */ /* 0x000fe400078e00ff */
[----:B------:R-:W-:Y:S01]  /*1940*/  @!P0 FFMA R6, R0, 1.84467440737095516160e+19, RZ ;  /* 0x5f80000000068823 */ /* 0x000fe200000000ff */
[----:B------:R-:W-:Y:S02]  /*1950*/  @!P1 FFMA R5, R3, 1.84467440737095516160e+19, RZ ;  /* 0x5f80000003059823 */ /* 0x000fe400000000ff */
[----:B------:R-:W-:-:S07]  /*1960*/  @!P1 IADD3 R7, PT, PT, R7, 0x40, RZ ;  /* 0x0000004007079810 */ /* 0x000fce0007ffe0ff */
.L_x_25:
[----:B------:R-:W-:Y:S01]  /*1970*/  LEA R0, R4, 0xc0800000, 0x17 ;  /* 0xc080000004007811 */ /* 0x000fe200078eb8ff */
[----:B------:R-:W-:Y:S01]  /*1980*/  VIADD R3, R10, 0xffffff81 ;  /* 0xffffff810a037836 */ /* 0x000fe20000000000 */
[----:B------:R-:W-:Y:S02]  /*1990*/  BSSY.RECONVERGENT B2, `(.L_x_30) ;  /* 0x0000035000027945 */ /* 0x000fe40003800200 */
[----:B------:R-:W-:Y:S01]  /*19a0*/  IADD3 R5, PT, PT, -R0, R5, RZ ;  /* 0x0000000500057210 */ /* 0x000fe20007ffe1ff */
[C---:B------:R-:W-:Y:S01]  /*19b0*/  IMAD R0, R3.reuse, -0x800000, R6 ;  /* 0xff80000003007824 */ /* 0x040fe200078e0206 */
[----:B------:R-:W-:Y:S02]  /*19c0*/  IADD3 R4, PT, PT, R3, 0x7f, -R4 ;  /* 0x0000007f03047810 */ /* 0x000fe40007ffe804 */
[----:B------:R-:W0:Y:S01]  /*19d0*/  MUFU.RCP R9, R5 ;  /* 0x0000000500097308 */ /* 0x000e220000001000 */
[----:B------:R-:W-:Y:S01]  /*19e0*/  FADD.FTZ R11, -R5, -RZ ;  /* 0x800000ff050b7221 */ /* 0x000fe20000010100 */
[----:B------:R-:W-:-:S03]  /*19f0*/  IADD3 R4, PT, PT, R4, R7, RZ ;  /* 0x0000000704047210 */ /* 0x000fc60007ffe0ff */
[----:B0-----:R-:W-:-:S04]  /*1a00*/  FFMA R10, R9, R11, 1 ;  /* 0x3f800000090a7423 */ /* 0x001fc8000000000b */
[----:B------:R-:W-:-:S04]  /*1a10*/  FFMA R13, R9, R10, R9 ;  /* 0x0000000a090d7223 */ /* 0x000fc80000000009 */
[----:B------:R-:W-:-:S04]  /*1a20*/  FFMA R6, R0, R13, RZ ;  /* 0x0000000d00067223 */ /* 0x000fc800000000ff */
[----:B------:R-:W-:-:S04]  /*1a30*/  FFMA R9, R11, R6, R0 ;  /* 0x000000060b097223 */ /* 0x000fc80000000000 */
[----:B------:R-:W-:-:S04]  /*1a40*/  FFMA R6, R13, R9, R6 ;  /* 0x000000090d067223 */ /* 0x000fc80000000006 */
[----:B------:R-:W-:-:S04]  /*1a50*/  FFMA R11, R11, R6, R0 ;  /* 0x000000060b0b7223 */ /* 0x000fc80000000000 */
[----:B------:R-:W-:-:S05]  /*1a60*/  FFMA R0, R13, R11, R6 ;  /* 0x0000000b0d007223 */ /* 0x000fca0000000006 */
[----:B------:R-:W-:-:S04]  /*1a70*/  SHF.R.U32.HI R3, RZ, 0x17, R0 ;  /* 0x00000017ff037819 */ /* 0x000fc80000011600 */
[----:B------:R-:W-:-:S04]  /*1a80*/  LOP3.LUT R3, R3, 0xff, RZ, 0xc0, !PT ;  /* 0x000000ff03037812 */ /* 0x000fc800078ec0ff */
[----:B------:R-:W-:-:S05]  /*1a90*/  IADD3 R7, PT, PT, R3, R4, RZ ;  /* 0x0000000403077210 */ /* 0x000fca0007ffe0ff */
[----:B------:R-:W-:-:S05]  /*1aa0*/  VIADD R3, R7, 0xffffffff ;  /* 0xffffffff07037836 */ /* 0x000fca0000000000 */
[----:B------:R-:W-:-:S13]  /*1ab0*/  ISETP.GE.U32.AND P0, PT, R3, 0xfe, PT ;  /* 0x000000fe0300780c */ /* 0x000fda0003f06070 */
[----:B------:R-:W-:Y:S05]  /*1ac0*/  @!P0 BRA `(.L_x_31) ;  /* 0x0000000000808947 */ /* 0x000fea0003800000 */
[----:B------:R-:W-:-:S13]  /*1ad0*/  ISETP.GT.AND P0, PT, R7, 0xfe, PT ;  /* 0x000000fe0700780c */ /* 0x000fda0003f04270 */
[----:B------:R-:W-:Y:S05]  /*1ae0*/  @P0 BRA `(.L_x_32) ;  /* 0x00000000006c0947 */ /* 0x000fea0003800000 */
[----:B------:R-:W-:-:S13]  /*1af0*/  ISETP.GE.AND P0, PT, R7, 0x1, PT ;  /* 0x000000010700780c */ /* 0x000fda0003f06270 */
[----:B------:R-:W-:Y:S05]  /*1b00*/  @P0 BRA `(.L_x_33) ;  /* 0x0000000000740947 */ /* 0x000fea0003800000 */
[----:B------:R-:W-:Y:S02]  /*1b10*/  ISETP.GE.AND P0, PT, R7, -0x18, PT ;  /* 0xffffffe80700780c */ /* 0x000fe40003f06270 */
[----:B------:R-:W-:-:S11]  /*1b20*/  LOP3.LUT R0, R0, 0x80000000, RZ, 0xc0, !PT ;  /* 0x8000000000007812 */ /* 0x000fd600078ec0ff */
[----:B------:R-:W-:Y:S05]  /*1b30*/  @!P0 BRA `(.L_x_33) ;  /* 0x0000000000688947 */ /* 0x000fea0003800000 */
[CCC-:B------:R-:W-:Y:S01]  /*1b40*/  FFMA.RZ R3, R13.reuse, R11.reuse, R6.reuse ;  /* 0x0000000b0d037223 */ /* 0x1c0fe2000000c006 */
[-CC-:B------:R-:W-:Y:S01]  /*1b50*/  FFMA.RM R4, R13, R11.reuse, R6.reuse ;  /* 0x0000000b0d047223 */ /* 0x180fe20000004006 */
[C---:B------:R-:W-:Y:S02]  /*1b60*/  ISETP.NE.AND P2, PT, R7.reuse, RZ, PT ;  /* 0x000000ff0700720c */ /* 0x040fe40003f45270 */
[----:B------:R-:W-:Y:S02]  /*1b70*/  ISETP.NE.AND P1, PT, R7, RZ, PT ;  /* 0x000000ff0700720c */ /* 0x000fe40003f25270 */
[----:B------:R-:W-:Y:S01]  /*1b80*/  LOP3.LUT R5, R3, 0x7fffff, RZ, 0xc0, !PT ;  /* 0x007fffff03057812 */ /* 0x000fe200078ec0ff */
[----:B------:R-:W-:Y:S01]  /*1b90*/  FFMA.RP R3, R13, R11, R6 ;  /* 0x0000000b0d037223 */ /* 0x000fe20000008006 */
[----:B------:R-:W-:Y:S02]  /*1ba0*/  IADD3 R6, PT, PT, R7, 0x20, RZ ;  /* 0x0000002007067810 */ /* 0x000fe40007ffe0ff */
[----:B------:R-:W-:-:S02]  /*1bb0*/  LOP3.LUT R5, R5, 0x800000, RZ, 0xfc, !PT ;  /* 0x0080000005057812 */ /* 0x000fc400078efcff */
[----:B------:R-:W-:Y:S02]  /*1bc0*/  IADD3 R7, PT, PT, -R7, RZ, RZ ;  /* 0x000000ff07077210 */ /* 0x000fe40007ffe1ff */
[----:B------:R-:W-:Y:S02]  /*1bd0*/  SHF.L.U32 R6, R5, R6, RZ ;  /* 0x0000000605067219 */ /* 0x000fe400000006ff */
[----:B------:R-:W-:Y:S02]  /*1be0*/  FSETP.NEU.FTZ.AND P0, PT, R3, R4, PT ;  /* 0x000000040300720b */ /* 0x000fe40003f1d000 */
[----:B------:R-:W-:Y:S02]  /*1bf0*/  SEL R4, R7, RZ, P2 ;  /* 0x000000ff07047207 */ /* 0x000fe40001000000 */
[----:B------:R-:W-:Y:S02]  /*1c00*/  ISETP.NE.AND P1, PT, R6, RZ, P1 ;  /* 0x000000ff0600720c */ /* 0x000fe40000f25270 */
[----:B------:R-:W-:-:S02]  /*1c10*/  SHF.R.U32.HI R4, RZ, R4, R5 ;  /* 0x00000004ff047219 */ /* 0x000fc40000011605 */
[----:B------:R-:W-:Y:S02]  /*1c20*/  PLOP3.LUT P0, PT, P0, P1, PT, 0xf8, 0x8f ;  /* 0x00000000008f781c */ /* 0x000fe40000703f70 */
[----:B------:R-:W-:Y:S02]  /*1c30*/  SHF.R.U32.HI R6, RZ, 0x1, R4 ;  /* 0x00000001ff067819 */ /* 0x000fe40000011604 */
[----:B------:R-:W-:-:S04]  /*1c40*/  SEL R3, RZ, 0x1, !P0 ;  /* 0x00000001ff037807 */ /* 0x000fc80004000000 */
[----:B------:R-:W-:-:S04]  /*1c50*/  LOP3.LUT R3, R3, 0x1, R6, 0xf8, !PT ;  /* 0x0000000103037812 */ /* 0x000fc800078ef806 */
[----:B------:R-:W-:-:S05]  /*1c60*/  LOP3.LUT R3, R3, R4, RZ, 0xc0, !PT ;  /* 0x0000000403037212 */ /* 0x000fca00078ec0ff */
[----:B------:R-:W-:-:S05]  /*1c70*/  IMAD.IADD R3, R6, 0x1, R3 ;  /* 0x0000000106037824 */ /* 0x000fca00078e0203 */
[----:B------:R-:W-:Y:S01]  /*1c80*/  LOP3.LUT R0, R3, R0, RZ, 0xfc, !PT ;  /* 0x0000000003007212 */ /* 0x000fe200078efcff */
[----:B------:R-:W-:Y:S06]  /*1c90*/  BRA `(.L_x_33) ;  /* 0x0000000000107947 */ /* 0x000fec0003800000 */
.L_x_32:
[----:B------:R-:W-:-:S04]  /*1ca0*/  LOP3.LUT R0, R0, 0x80000000, RZ, 0xc0, !PT ;  /* 0x8000000000007812 */ /* 0x000fc800078ec0ff */
[----:B------:R-:W-:Y:S01]  /*1cb0*/  LOP3.LUT R0, R0, 0x7f800000, RZ, 0xfc, !PT ;  /* 0x7f80000000007812 */ /* 0x000fe200078efcff */
[----:B------:R-:W-:Y:S06]  /*1cc0*/  BRA `(.L_x_33) ;  /* 0x0000000000047947 */ /* 0x000fec0003800000 */
.L_x_31:
[----:B------:R-:W-:-:S07]  /*1cd0*/  LEA R0, R4, R0, 0x17 ;  /* 0x0000000004007211 */ /* 0x000fce00078eb8ff */
.L_x_33:
[----:B------:R-:W-:Y:S05]  /*1ce0*/  BSYNC.RECONVERGENT B2 ;  /* 0x0000000000027941 */ /* 0x000fea0003800200 */
.L_x_30:
[----:B------:R-:W-:Y:S05]  /*1cf0*/  BRA `(.L_x_34) ;  /* 0x0000000000207947 */ /* 0x000fea0003800000 */
.L_x_29:
[----:B------:R-:W-:-:S04]  /*1d00*/  LOP3.LUT R0, R5, 0x80000000, R6, 0x48, !PT ;  /* 0x8000000005007812 */ /* 0x000fc800078e4806 */
[----:B------:R-:W-:Y:S01]  /*1d10*/  LOP3.LUT R0, R0, 0x7f800000, RZ, 0xfc, !PT ;  /* 0x7f80000000007812 */ /* 0x000fe200078efcff */
[----:B------:R-:W-:Y:S06]  /*1d20*/  BRA `(.L_x_34) ;  /* 0x0000000000147947 */ /* 0x000fec0003800000 */
.L_x_28:
[----:B------:R-:W-:Y:S01]  /*1d30*/  LOP3.LUT R0, R5, 0x80000000, R6, 0x48, !PT ;  /* 0x8000000005007812 */ /* 0x000fe200078e4806 */
[----:B------:R-:W-:Y:S06]  /*1d40*/  BRA `(.L_x_34) ;  /* 0x00000000000c7947 */ /* 0x000fec0003800000 */
.L_x_27:
[----:B------:R-:W0:Y:S01]  /*1d50*/  MUFU.RSQ R0, -QNAN ;  /* 0xffc0000000007908 */ /* 0x000e220000001400 */
[----:B------:R-:W-:Y:S05]  /*1d60*/  BRA `(.L_x_34) ;  /* 0x0000000000047947 */ /* 0x000fea0003800000 */
.L_x_26:
[----:B------:R-:W-:-:S07]  /*1d70*/  FADD.FTZ R0, R0, R3 ;  /* 0x0000000300007221 */ /* 0x000fce0000010000 */
.L_x_34:
[----:B------:R-:W-:Y:S05]  /*1d80*/  BSYNC.RECONVERGENT B1 ;  /* 0x0000000000017941 */ /* 0x000fea0003800200 */
.L_x_24:
[----:B------:R-:W-:-:S04]  /*1d90*/  HFMA2 R3, -RZ, RZ, 0, 0 ;  /* 0x00000000ff037431 */ /* 0x000fc800000001ff */
[----:B0-----:R-:W-:Y:S05]  /*1da0*/  RET.REL.NODEC R2 `(_Z12jacobiKernelPKfS0_S0_Pfi) ;  /* 0xffffffe002947950 */ /* 0x001fea0003c3ffff */
.L_x_35:
[----:B------:R-:W-:-:S00]  /*1db0*/  BRA `(.L_x_35) ;  /* 0xfffffffc00fc7947 */ /* 0x000fc0000383ffff */
[----:B------:R-:W-:-:S00]  /*1dc0*/  NOP ;  /* 0x0000000000007918 */ /* 0x000fc00000000000 */
        /* <DEDUP_REMOVED lines=11> */
.L_x_43:


//--------------------- .text._Z12matVecKernelPKfS0_Pfi --------------------------
	.section	.text._Z12matVecKernelPKfS0_Pfi,"ax",@progbits
	.align	128
        .global         _Z12matVecKernelPKfS0_Pfi
        .type           _Z12matVecKernelPKfS0_Pfi,@function
        .size           _Z12matVecKernelPKfS0_Pfi,(.L_x_45 - _Z12matVecKernelPKfS0_Pfi)
        .other          _Z12matVecKernelPKfS0_Pfi,@"STO_CUDA_ENTRY STV_DEFAULT"
_Z12matVecKernelPKfS0_Pfi:
.text._Z12matVecKernelPKfS0_Pfi:
        /* <DEDUP_REMOVED lines=8> */
[----:B------:R-:W-:Y:S01]  /*0080*/  UISETP.GE.AND UP0, UPT, UR16, 0x1, UPT ;  /* 0x000000011000788c */ /* 0x000fe2000bf06270 */
[----:B------:R-:W-:Y:S01]  /*0090*/  HFMA2 R15, -RZ, RZ, 0, 0 ;  /* 0x00000000ff0f7431 */ /* 0x000fe200000001ff */
[----:B------:R-:W0:Y:S07]  /*00a0*/  LDCU.64 UR14, c[0x0][0x358] ;  /* 0x00006b00ff0e77ac */ /* 0x000e2e0008000a00 */
[----:B------:R-:W-:Y:S05]  /*00b0*/  BRA.U !UP0, `(.L_x_36) ;  /* 0x0000000908647547 */ /* 0x000fea000b800000 */
[----:B------:R-:W-:Y:S02]  /*00c0*/  UISETP.GE.U32.AND UP1, UPT, UR16, 0x10, UPT ;  /* 0x000000101000788c */ /* 0x000fe4000bf26070 */
[----:B------:R-:W-:Y:S01]  /*00d0*/  IMAD R7, R0, UR16, RZ ;  /* 0x0000001000077c24 */ /* 0x000fe2000f8e02ff */
[----:B------:R-:W-:Y:S01]  /*00e0*/  ULOP3.LUT UR12, UR16, 0xf, URZ, 0xc0, !UPT ;  /* 0x0000000f100c7892 */ /* 0x000fe2000f8ec0ff */
[----:B------:R-:W-:Y:S02]  /*00f0*/  MOV R15, RZ ;  /* 0x000000ff000f7202 */ /* 0x000fe40000000f00 */
[----:B------:R-:W-:Y:S01]  /*0100*/  MOV R8, RZ ;  /* 0x000000ff00087202 */ /* 0x000fe20000000f00 */
[----:B------:R-:W-:Y:S02]  /*0110*/  UISETP.NE.AND UP0, UPT, UR12, URZ, UPT ;  /* 0x000000ff0c00728c */ /* 0x000fe4000bf05270 */
[----:B------:R-:W-:Y:S09]  /*0120*/  BRA.U !UP1, `(.L_x_37) ;  /* 0x0000000509147547 */ /* 0x000ff2000b800000 */
[----:B------:R-:W1:Y:S01]  /*0130*/  LDCU.128 UR8, c[0x0][0x380] ;  /* 0x00007000ff0877ac */ /* 0x000e620008000c00 */
[----:B------:R-:W-:Y:S02]  /*0140*/  MOV R15, RZ ;  /* 0x000000ff000f7202 */ /* 0x000fe40000000f00 */
[----:B------:R-:W-:Y:S01]  /*0150*/  MOV R6, R7 ;  /* 0x0000000700067202 */ /* 0x000fe20000000f00 */
[----:B------:R-:W-:-:S06]  /*0160*/  ULOP3.LUT UR13, UR16, 0x7ffffff0, URZ, 0xc0, !UPT ;  /* 0x7ffffff0100d7892 */ /* 0x000fcc000f8ec0ff */
[----:B------:R-:W-:Y:S01]  /*0170*/  MOV R8, UR13 ;  /* 0x0000000d00087c02 */ /* 0x000fe20008000f00 */
[----:B-1----:R-:W-:Y:S02]  /*0180*/  UIADD3 UR4, UP2, UPT, UR10, 0x20, URZ ;  /* 0x000000200a047890 */ /* 0x002fe4000ff5e0ff */
[----:B------:R-:W-:Y:S02]  /*0190*/  UIADD3 UR6, UP1, UPT, UR8, 0x20, URZ ;  /* 0x0000002008067890 */ /* 0x000fe4000ff3e0ff */
[----:B------:R-:W-:Y:S02]  /*01a0*/  UIADD3.X UR5, UPT, UPT, URZ, UR11, URZ, UP2, !UPT ;  /* 0x0000000bff057290 */ /* 0x000fe400097fe4ff */
[----:B------:R-:W-:Y:S01]  /*01b0*/  MOV R2, UR4 ;  /* 0x0000000400027c02 */ /* 0x000fe20008000f00 */
[----:B------:R-:W-:Y:S02]  /*01c0*/  UIADD3 UR8, UPT, UPT, -UR13, URZ, URZ ;  /* 0x000000ff0d087290 */ /* 0x000fe4000fffe1ff */
[----:B------:R-:W-:Y:S01]  /*01d0*/  UIADD3.X UR7, UPT, UPT, URZ, UR9, URZ, UP1, !UPT ;  /* 0x00000009ff077290 */ /* 0x000fe20008ffe4ff */
[----:B------:R-:W-:-:S11]  /*01e0*/  MOV R3, UR5 ;  /* 0x0000000500037c02 */ /* 0x000fd60008000f00 */
.L_x_38:
[----:B------:R-:W-:Y:S01]  /*01f0*/  MOV R4, UR6 ;  /* 0x0000000600047c02 */ /* 0x000fe20008000f00 */
[----:B0-----:R-:W2:Y:S01]  /*0200*/  LDG.E R17, desc[UR14][R2.64+-0x20] ;  /* 0xffffe00e02117981 */ /* 0x001ea2000c1e1900 */
[----:B------:R-:W-:-:S03]  /*0210*/  MOV R5, UR7 ;  /* 0x0000000700057c02 */ /* 0x000fc60008000f00 */
[----:B------:R-:W3:Y:S01]  /*0220*/  LDG.E R25, desc[UR14][R2.64+-0x1c] ;  /* 0xffffe40e02197981 */ /* 0x000ee2000c1e1900 */
[----:B------:R-:W-:-:S03]  /*0230*/  IMAD.WIDE R4, R6, 0x4, R4 ;  /* 0x0000000406047825 */ /* 0x000fc600078e0204 */
[----:B------:R-:W4:Y:S04]  /*0240*/  LDG.E R19, desc[UR14][R2.64+-0x18] ;  /* 0xffffe80e02137981 */ /* 0x000f28000c1e1900 */
[----:B------:R-:W2:Y:S04]  /*0250*/  LDG.E R16, desc[UR14][R4.64+-0x20] ;  /* 0xffffe00e04107981 */ /* 0x000ea8000c1e1900 */
[----:B------:R-:W3:Y:S04]  /*0260*/  LDG.E R18, desc[UR14][R4.64+-0x1c] ;  /* 0xffffe40e04127981 */ /* 0x000ee8000c1e1900 */
        /* <DEDUP_REMOVED lines=15> */
[----:B------:R-:W3:Y:S01]  /*0360*/  LDG.E R17, desc[UR14][R2.64+0x4] ;  /* 0x0000040e02117981 */ /* 0x000ee2000c1e1900 */
[----:B----4-:R-:W-:-:S03]  /*0370*/  FFMA R26, R20, R19, R25 ;  /* 0x00000013141a7223 */ /* 0x010fc60000000019 */
[----:B------:R-:W3:Y:S04]  /*0380*/  LDG.E R18, desc[UR14][R4.64+0x4] ;  /* 0x0000040e04127981 */ /* 0x000ee8000c1e1900 */
[----:B------:R-:W4:Y:S01]  /*0390*/  LDG.E R20, desc[UR14][R2.64+0x8] ;  /* 0x0000080e02147981 */ /* 0x000f22000c1e1900 */
[----:B-----5:R-:W-:-:S03]  /*03a0*/  FFMA R25, R21, R22, R26 ;  /* 0x0000001615197223 */ /* 0x020fc6000000001a */
[----:B------:R-:W4:Y:S04]  /*03b0*/  LDG.E R19, desc[UR14][R4.64+0x8] ;  /* 0x0000080e04137981 */ /* 0x000f28000c1e1900 */
[----:B------:R-:W5:Y:S01]  /*03c0*/  LDG.E R22, desc[UR14][R2.64+0xc] ;  /* 0x00000c0e02167981 */ /* 0x000f62000c1e1900 */
[----:B------:R-:W-:-:S03]  /*03d0*/  FFMA R25, R24, R23, R25 ;  /* 0x0000001718197223 */ /* 0x000fc60000000019 */
[----:B------:R-:W5:Y:S04]  /*03e0*/  LDG.E R21, desc[UR14][R4.64+0xc] ;  /* 0x00000c0e04157981 */ /* 0x000f68000c1e1900 */
[----:B------:R-:W5:Y:S01]  /*03f0*/  LDG.E R24, desc[UR14][R2.64+0x10] ;  /* 0x0000100e02187981 */ /* 0x000f62000c1e1900 */
[----:B------:R-:W-:-:S03]  /*0400*/  FFMA R25, R10, R9, R25 ;  /* 0x000000090a197223 */ /* 0x000fc60000000019 */
[----:B------:R-:W5:Y:S04]  /*0410*/  LDG.E R23, desc[UR14][R4.64+0x10] ;  /* 0x0000100e04177981 */ /* 0x000f68000c1e1900 */
[----:B------:R-:W5:Y:S01]  /*0420*/  LDG.E R10, desc[UR14][R2.64+0x14] ;  /* 0x0000140e020a7981 */ /* 0x000f62000c1e1900 */
[----:B------:R-:W-:-:S03]  /*0430*/  FFMA R27, R12, R11, R25 ;  /* 0x0000000b0c1b7223 */ /* 0x000fc60000000019 */
[----:B------:R-:W5:Y:S04]  /*0440*/  LDG.E R9, desc[UR14][R4.64+0x14] ;  /* 0x0000140e04097981 */ /* 0x000f68000c1e1900 */
[----:B------:R-:W5:Y:S04]  /*0450*/  LDG.E R11, desc[UR14][R2.64+0x18] ;  /* 0x0000180e020b7981 */ /* 0x000f68000c1e1900 */
[----:B------:R-:W5:Y:S04]  /*0460*/  LDG.E R12, desc[UR14][R4.64+0x18] ;  /* 0x0000180e040c7981 */ /* 0x000f68000c1e1900 */
[----:B------:R-:W5:Y:S04]  /*0470*/  LDG.E R25, desc[UR14][R4.64+0x1c] ;  /* 0x00001c0e04197981 */ /* 0x000f68000c1e1900 */
[----:B------:R0:W5:Y:S01]  /*0480*/  LDG.E R26, desc[UR14][R2.64+0x1c] ;  /* 0x00001c0e021a7981 */ /* 0x000162000c1e1900 */
[----:B------:R-:W-:Y:S01]  /*0490*/  FFMA R13, R14, R13, R27 ;  /* 0x0000000d0e0d7223 */ /* 0x000fe2000000001b */
[----:B------:R-:W-:-:S04]  /*04a0*/  UIADD3 UR8, UPT, UPT, UR8, 0x10, URZ ;  /* 0x0000001008087890 */ /* 0x000fc8000fffe0ff */
[----:B------:R-:W-:Y:S01]  /*04b0*/  UISETP.NE.AND UP1, UPT, UR8, URZ, UPT ;  /* 0x000000ff0800728c */ /* 0x000fe2000bf25270 */
[----:B0-----:R-:W-:Y:S02]  /*04c0*/  IADD3 R2, P0, PT, R2, 0x40, RZ ;  /* 0x0000004002027810 */ /* 0x001fe40007f1e0ff */
[----:B------:R-:W-:Y:S02]  /*04d0*/  IADD3 R6, PT, PT, R6, 0x10, RZ ;  /* 0x0000001006067810 */ /* 0x000fe40007ffe0ff */
[----:B------:R-:W-:Y:S01]  /*04e0*/  IADD3.X R3, PT, PT, RZ, R3, RZ, P0, !PT ;  /* 0x00000003ff037210 */ /* 0x000fe200007fe4ff */
[----:B--2---:R-:W-:-:S04]  /*04f0*/  FFMA R13, R16, R15, R13 ;  /* 0x0000000f100d7223 */ /* 0x004fc8000000000d */
[----:B---3--:R-:W-:-:S04]  /*0500*/  FFMA R18, R18, R17, R13 ;  /* 0x0000001112127223 */ /* 0x008fc8000000000d */
[----:B----4-:R-:W-:-:S04]  /*0510*/  FFMA R18, R19, R20, R18 ;  /* 0x0000001413127223 */ /* 0x010fc80000000012 */
[----:B-----5:R-:W-:-:S04]  /*0520*/  FFMA R18, R21, R22, R18 ;  /* 0x0000001615127223 */ /* 0x020fc80000000012 */
[----:B------:R-:W-:-:S04]  /*0530*/  FFMA R18, R23, R24, R18 ;  /* 0x0000001817127223 */ /* 0x000fc80000000012 */
[----:B------:R-:W-:-:S04]  /*0540*/  FFMA R9, R9, R10, R18 ;  /* 0x0000000a09097223 */ /* 0x000fc80000000012 */
[----:B------:R-:W-:-:S04]  /*0550*/  FFMA R12, R12, R11, R9 ;  /* 0x0000000b0c0c7223 */ /* 0x000fc80000000009 */
[----:B------:R-:W-:Y:S01]  /*0560*/  FFMA R15, R25, R26, R12 ;  /* 0x0000001a190f7223 */ /* 0x000fe2000000000c */
[----:B------:R-:W-:Y:S06]  /*0570*/  BRA.U UP1, `(.L_x_38) ;  /* 0xfffffffd011c7547 */ /* 0x000fec000b83ffff */
.L_x_37:
[----:B------:R-:W-:Y:S05]  /*0580*/  BRA.U !UP0, `(.L_x_36) ;  /* 0x0000000508307547 */ /* 0x000fea000b800000 */
[----:B------:R-:W-:Y:S02]  /*0590*/  UISETP.GE.U32.AND UP0, UPT, UR12, 0x8, UPT ;  /* 0x000000080c00788c */ /* 0x000fe4000bf06070 */
[----:B------:R-:W-:-:S04]  /*05a0*/  ULOP3.LUT UR5, UR16, 0x7, URZ, 0xc0, !UPT ;  /* 0x0000000710057892 */ /* 0x000fc8000f8ec0ff */
[----:B------:R-:W-:-:S03]  /*05b0*/  UISETP.NE.AND UP1, UPT, UR5, URZ, UPT ;  /* 0x000000ff0500728c */ /* 0x000fc6000bf25270 */
[----:B------:R-:W-:Y:S08]  /*05c0*/  BRA.U !UP0, `(.L_x_39) ;  /* 0x0000000108787547 */ /* 0x000ff0000b800000 */
[----:B------:R-:W1:Y:S01]  /*05d0*/  LDC.64 R2, c[0x0][0x380] ;  /* 0x0000e000ff027b82 */ /* 0x000e620000000a00 */
[----:B------:R-:W-:-:S07]  /*05e0*/  IADD3 R9, PT, PT, R7, R8, RZ ;  /* 0x0000000807097210 */ /* 0x000fce0007ffe0ff */
[----:B------:R-:W2:Y:S01]  /*05f0*/  LDC.64 R4, c[0x0][0x388] ;  /* 0x0000e200ff047b82 */ /* 0x000ea20000000a00 */
[----:B-1----:R-:W-:-:S05]  /*0600*/  IMAD.WIDE R2, R9, 0x4, R2 ;  /* 0x0000000409027825 */ /* 0x002fca00078e0202 */
[----:B0-----:R-:W3:Y:S01]  /*0610*/  LDG.E R10, desc[UR14][R2.64] ;  /* 0x0000000e020a7981 */ /* 0x001ee2000c1e1900 */
[----:B--2---:R-:W-:-:S03]  /*0620*/  IMAD.WIDE.U32 R4, R8, 0x4, R4 ;  /* 0x0000000408047825 */ /* 0x004fc600078e0004 */
[----:B------:R-:W2:Y:S04]  /*0630*/  LDG.E R13, desc[UR14][R2.64+0x4] ;  /* 0x0000040e020d7981 */ /* 0x000ea8000c1e1900 */
[----:B------:R-:W3:Y:S04]  /*0640*/  LDG.E R11, desc[UR14][R4.64] ;  /* 0x0000000e040b7981 */ /* 0x000ee8000c1e1900 */
[----:B------:R-:W2:Y:S04]  /*0650*/  LDG.E R12, desc[UR14][R4.64+0x4] ;  /* 0x0000040e040c7981 */ /* 0x000ea8000c1e1900 */
        /* <DEDUP_REMOVED lines=13> */
[----:B---3--:R-:W-:-:S04]  /*0730*/  FFMA R10, R10, R11, R15 ;  /* 0x0000000b0a0a7223 */ /* 0x008fc8000000000f */
[----:B--2---:R-:W-:-:S04]  /*0740*/  FFMA R10, R13, R12, R10 ;  /* 0x0000000c0d0a7223 */ /* 0x004fc8000000000a */
[----:B----4-:R-:W-:-:S04]  /*0750*/  FFMA R10, R17, R14, R10 ;  /* 0x0000000e110a7223 */ /* 0x010fc8000000000a */
[----:B-----5:R-:W-:-:S04]  /*0760*/  FFMA R10, R19, R16, R10 ;  /* 0x00000010130a7223 */ /* 0x020fc8000000000a */
[----:B------:R-:W-:-:S04]  /*0770*/  FFMA R10, R21, R18, R10 ;  /* 0x00000012150a7223 */ /* 0x000fc8000000000a */
[----:B------:R-:W-:-:S04]  /*0780*/  FFMA R23, R23, R20, R10 ;  /* 0x0000001417177223 */ /* 0x000fc8000000000a */
[----:B------:R-:W-:-:S04]  /*0790*/  FFMA R6, R6, R9, R23 ;  /* 0x0000000906067223 */ /* 0x000fc80000000017 */
[----:B------:R-:W-:-:S07]  /*07a0*/  FFMA R15, R25, R22, R6 ;  /* 0x00000016190f7223 */ /* 0x000fce0000000006 */
.L_x_39:
        /* <DEDUP_REMOVED lines=17> */
[----:B------:R-:W5:Y:S01]  /*08c0*/  LDG.E R14, desc[UR14][R4.64+0xc] ;  /* 0x00000c0e040e7981 */ /* 0x000f62000c1e1900 */
[----:B------:R-:W-:Y:S01]  /*08d0*/  IADD3 R8, PT, PT, R8, 0x4, RZ ;  /* 0x0000000408087810 */ /* 0x000fe20007ffe0ff */
[----:B---3--:R-:W-:-:S04]  /*08e0*/  FFMA R6, R6, R9, R15 ;  /* 0x0000000906067223 */ /* 0x008fc8000000000f */
[----:B--2---:R-:W-:-:S04]  /*08f0*/  FFMA R6, R11, R10, R6 ;  /* 0x0000000a0b067223 */ /* 0x004fc80000000006 */
[----:B----4-:R-:W-:-:S04]  /*0900*/  FFMA R6, R13, R12, R6 ;  /* 0x0000000c0d067223 */ /* 0x010fc80000000006 */
[----:B-----5:R-:W-:-:S07]  /*0910*/  FFMA R15, R17, R14, R6 ;  /* 0x0000000e110f7223 */ /* 0x020fce0000000006 */
.L_x_40:
[----:B------:R-:W-:Y:S05]  /*0920*/  BRA.U !UP1, `(.L_x_36) ;  /* 0x0000000109487547 */ /* 0x000fea000b800000 */
[----:B------:R-:W1:Y:S01]  /*0930*/  LDC.64 R2, c[0x0][0x388] ;  /* 0x0000e200ff027b82 */ /* 0x000e620000000a00 */
[----:B------:R-:W-:Y:S01]  /*0940*/  IADD3 R7, PT, PT, R7, R8, RZ ;  /* 0x0000000807077210 */ /* 0x000fe20007ffe0ff */
[----:B------:R-:W-:-:S06]  /*0950*/  UIADD3 UR4, UPT, UPT, -UR4, URZ, URZ ;  /* 0x000000ff04047290 */ /* 0x000fcc000fffe1ff */
[----:B------:R-:W2:Y:S01]  /*0960*/  LDC.64 R10, c[0x0][0x380] ;  /* 0x0000e000ff0a7b82 */ /* 0x000ea20000000a00 */
[----:B-1----:R-:W-:-:S03]  /*0970*/  IMAD.WIDE.U32 R2, R8, 0x4, R2 ;  /* 0x0000000408027825 */ /* 0x002fc600078e0002 */
[----:B------:R-:W-:Y:S02]  /*0980*/  MOV R6, R2 ;  /* 0x0000000200067202 */ /* 0x000fe40000000f00 */
[----:B------:R-:W-:-:S07]  /*0990*/  MOV R5, R3 ;  /* 0x0000000300057202 */ /* 0x000fce0000000f00 */
.L_x_41:
[----:B--2---:R-:W-:Y:S01]  /*09a0*/  IMAD.WIDE R2, R7, 0x4, R10 ;  /* 0x0000000407027825 */ /* 0x004fe200078e020a */
[----:B------:R-:W-:-:S05]  /*09b0*/  MOV R4, R6 ;  /* 0x0000000600047202 */ /* 0x000fca0000000f00 */
[----:B0-----:R-:W2:Y:S04]  /*09c0*/  LDG.E R2, desc[UR14][R2.64] ;  /* 0x0000000e02027981 */ /* 0x001ea8000c1e1900 */
[----:B------:R0:W2:Y:S01]  /*09d0*/  LDG.E R4, desc[UR14][R4.64] ;  /* 0x0000000e04047981 */ /* 0x0000a2000c1e1900 */
[----:B------:R-:W-:Y:S01]  /*09e0*/  UIADD3 UR4, UPT, UPT, UR4, 0x1, URZ ;  /* 0x0000000104047890 */ /* 0x000fe2000fffe0ff */
[----:B------:R-:W-:Y:S02]  /*09f0*/  IADD3 R6, P0, PT, R6, 0x4, RZ ;  /* 0x0000000406067810 */ /* 0x000fe40007f1e0ff */
[----:B------:R-:W-:Y:S01]  /*0a00*/  IADD3 R7, PT, PT, R7, 0x1, RZ ;  /* 0x0000000107077810 */ /* 0x000fe20007ffe0ff */
[----:B------:R-:W-:Y:S01]  /*0a10*/  UISETP.NE.AND UP0, UPT, UR4, URZ, UPT ;  /* 0x000000ff0400728c */ /* 0x000fe2000bf05270 */
[----:B0-----:R-:W-:Y:S01]  /*0a20*/  IADD3.X R5, PT, PT, RZ, R5, RZ, P0, !PT ;  /* 0x00000005ff057210 */ /* 0x001fe200007fe4ff */
[----:B--2---:R-:W-:-:S07]  /*0a30*/  FFMA R15, R2, R4, R15 ;  /* 0x00000004020f7223 */ /* 0x004fce000000000f */
[----:B------:R-:W-:Y:S05]  /*0a40*/  BRA.U UP0, `(.L_x_41) ;  /* 0xfffffffd00d47547 */ /* 0x000fea000b83ffff */
.L_x_36:
[----:B------:R-:W1:Y:S02]  /*0a50*/  LDC.64 R2, c[0x0][0x390] ;  /* 0x0000e400ff027b82 */ /* 0x000e640000000a00 */
[----:B-1----:R-:W-:-:S05]  /*0a60*/  IMAD.WIDE R2, R0, 0x4, R2 ;  /* 0x0000000400027825 */ /* 0x002fca00078e0202 */
[----:B0-----:R-:W-:Y:S01]  /*0a70*/  STG.E desc[UR14][R2.64], R15 ;  /* 0x0000000f02007986 */ /* 0x001fe2000c10190e */
[----:B------:R-:W-:Y:S05]  /*0a80*/  EXIT ;  /* 0x000000000000794d */ /* 0x000fea0003800000 */
.L_x_42:
        /* <DEDUP_REMOVED lines=15> */
.L_x_45:


//--------------------- .nv.shared.reserved.0     --------------------------
	.section	.nv.shared.reserved.0,"aw",@nobits
	.weak		__nv_reservedSMEM_offset_0_alias
	.size		__nv_reservedSMEM_offset_0_alias, 0, 64
	.other		__nv_reservedSMEM_offset_0_alias,@"STO_CUDA_RESERVED_SHARED STV_DEFAULT"
__nv_reservedSMEM_offset_0_alias:
	.zero		0
	.zero		64


//--------------------- .nv.constant0._Z12jacobiKernelPKfS0_S0_Pfi --------------------------
	.section	.nv.constant0._Z12jacobiKernelPKfS0_S0_Pfi,"a",@progbits
	.sectionflags	@""
	.align	4
.nv.constant0._Z12jacobiKernelPKfS0_S0_Pfi:
	.zero		932


//--------------------- .nv.constant0._Z12matVecKernelPKfS0_Pfi --------------------------
	.section	.nv.constant0._Z12matVecKernelPKfS0_Pfi,"a",@progbits
	.sectionflags	@""
	.align	4
.nv.constant0._Z12matVecKernelPKfS0_Pfi:
	.zero		924


//--------------------- SYMBOLS --------------------------

	.type		.nv.reservedSmem.offset0,@object
	.size		.nv.reservedSmem.offset0,0x4
